//
// Generated by NVIDIA NVVM Compiler
//
// Compiler Build ID: CL-36424714
// Cuda compilation tools, release 13.0, V13.0.88
// Based on NVVM 20.0.0
//

.version 9.0
.target sm_100
.address_size 64

	// .globl	gaussian_filter_kernel
// _ZZ19sobel_filter_kernelE10shared_mem has been demoted
// _ZZ14min_max_kernelE5s_min has been demoted
// _ZZ14min_max_kernelE5s_max has been demoted
.extern .shared .align 16 .b8 shared_mem[];

.visible .entry gaussian_filter_kernel(
	.param .u64 .ptr .align 1 gaussian_filter_kernel_param_0,
	.param .u64 .ptr .align 1 gaussian_filter_kernel_param_1,
	.param .u32 gaussian_filter_kernel_param_2,
	.param .u32 gaussian_filter_kernel_param_3,
	.param .u64 .ptr .align 1 gaussian_filter_kernel_param_4,
	.param .u32 gaussian_filter_kernel_param_5
)
{
	.reg .pred 	%p<67>;
	.reg .b32 	%r<284>;
	.reg .b32 	%f<123>;
	.reg .b64 	%rd<49>;

	ld.param.u64 	%rd5, [gaussian_filter_kernel_param_0];
	ld.param.u32 	%r67, [gaussian_filter_kernel_param_2];
	ld.param.u32 	%r70, [gaussian_filter_kernel_param_3];
	ld.param.u64 	%rd6, [gaussian_filter_kernel_param_4];
	ld.param.u32 	%r69, [gaussian_filter_kernel_param_5];
	cvta.to.global.u64 	%rd1, %rd6;
	cvta.to.global.u64 	%rd2, %rd5;
	mov.u32 	%r71, %ctaid.x;
	mov.u32 	%r1, %ntid.x;
	mov.u32 	%r2, %tid.x;
	mad.lo.s32 	%r3, %r71, %r1, %r2;
	mov.u32 	%r72, %ctaid.y;
	mov.u32 	%r4, %ntid.y;
	mov.u32 	%r5, %tid.y;
	mad.lo.s32 	%r73, %r72, %r4, %r5;
	shl.b32 	%r7, %r69, 1;
	add.s32 	%r8, %r7, %r1;
	add.s32 	%r9, %r69, %r2;
	add.s32 	%r10, %r69, %r5;
	setp.ge.s32 	%p1, %r3, %r67;
	setp.ge.s32 	%p2, %r73, %r70;
	or.pred  	%p3, %p1, %p2;
	@%p3 bra 	$L__BB0_2;
	mad.lo.s32 	%r79, %r67, %r73, %r3;
	mul.wide.s32 	%rd7, %r79, 4;
	add.s64 	%rd8, %rd2, %rd7;
	ld.global.nc.f32 	%f13, [%rd8];
	mad.lo.s32 	%r80, %r8, %r10, %r9;
	shl.b32 	%r81, %r80, 2;
	mov.u32 	%r82, shared_mem;
	add.s32 	%r83, %r82, %r81;
	st.shared.f32 	[%r83], %f13;
	bra.uni 	$L__BB0_3;
$L__BB0_2:
	mad.lo.s32 	%r74, %r8, %r10, %r9;
	shl.b32 	%r75, %r74, 2;
	mov.u32 	%r76, shared_mem;
	add.s32 	%r77, %r76, %r75;
	mov.b32 	%r78, 0;
	st.shared.u32 	[%r77], %r78;
$L__BB0_3:
	setp.lt.s32 	%p4, %r69, 1;
	@%p4 bra 	$L__BB0_56;
	sub.s32 	%r11, %r3, %r69;
	mul.lo.s32 	%r12, %r8, %r10;
	mul.lo.s32 	%r13, %r67, %r73;
	sub.s32 	%r14, %r1, %r69;
	sub.s32 	%r85, %r2, %r1;
	add.s32 	%r86, %r85, %r3;
	add.s32 	%r87, %r86, %r69;
	add.s32 	%r15, %r87, 1;
	sub.s32 	%r16, %r73, %r69;
	sub.s32 	%r17, %r4, %r69;
	sub.s32 	%r88, %r5, %r4;
	add.s32 	%r89, %r88, %r73;
	add.s32 	%r90, %r89, %r69;
	add.s32 	%r18, %r90, 1;
	setp.eq.s32 	%p5, %r69, 1;
	mov.b32 	%r274, 0;
	mov.u32 	%r275, %r274;
	@%p5 bra 	$L__BB0_39;
	mov.b32 	%r274, 0;
	cvt.s64.s32 	%rd17, %r13;
	cvt.s64.s32 	%rd18, %r11;
	mov.u32 	%r273, %r274;
$L__BB0_6:
	mov.u32 	%r20, %r273;
	setp.ge.u32 	%p6, %r2, %r69;
	@%p6 bra 	$L__BB0_10;
	setp.ge.s32 	%p7, %r73, %r70;
	add.s32 	%r21, %r20, %r11;
	setp.lt.s32 	%p8, %r21, 0;
	or.pred  	%p9, %p8, %p7;
	@%p9 bra 	$L__BB0_9;
	add.s32 	%r98, %r21, %r13;
	mul.wide.s32 	%rd9, %r98, 4;
	add.s64 	%rd10, %rd2, %rd9;
	ld.global.nc.f32 	%f14, [%rd10];
	add.s32 	%r99, %r20, %r2;
	add.s32 	%r100, %r99, %r12;
	shl.b32 	%r101, %r100, 2;
	mov.u32 	%r102, shared_mem;
	add.s32 	%r103, %r102, %r101;
	st.shared.f32 	[%r103], %f14;
	bra.uni 	$L__BB0_10;
$L__BB0_9:
	add.s32 	%r92, %r20, %r2;
	add.s32 	%r93, %r92, %r12;
	shl.b32 	%r94, %r93, 2;
	mov.u32 	%r95, shared_mem;
	add.s32 	%r96, %r95, %r94;
	mov.b32 	%r97, 0;
	st.shared.u32 	[%r96], %r97;
$L__BB0_10:
	setp.lt.u32 	%p10, %r2, %r14;
	@%p10 bra 	$L__BB0_14;
	setp.ge.s32 	%p11, %r73, %r70;
	add.s32 	%r22, %r15, %r20;
	setp.ge.s32 	%p12, %r22, %r67;
	or.pred  	%p13, %p12, %p11;
	@%p13 bra 	$L__BB0_13;
	add.s32 	%r111, %r22, %r13;
	mul.wide.s32 	%rd11, %r111, 4;
	add.s64 	%rd12, %rd2, %rd11;
	ld.global.nc.f32 	%f15, [%rd12];
	add.s32 	%r112, %r9, %r69;
	add.s32 	%r113, %r112, %r274;
	add.s32 	%r114, %r113, %r12;
	shl.b32 	%r115, %r114, 2;
	mov.u32 	%r116, shared_mem;
	add.s32 	%r117, %r116, %r115;
	st.shared.f32 	[%r117], %f15;
	bra.uni 	$L__BB0_14;
$L__BB0_13:
	add.s32 	%r104, %r9, %r69;
	add.s32 	%r105, %r104, %r274;
	add.s32 	%r106, %r105, %r12;
	shl.b32 	%r107, %r106, 2;
	mov.u32 	%r108, shared_mem;
	add.s32 	%r109, %r108, %r107;
	mov.b32 	%r110, 0;
	st.shared.u32 	[%r109], %r110;
$L__BB0_14:
	setp.ge.u32 	%p14, %r5, %r69;
	@%p14 bra 	$L__BB0_18;
	setp.ge.s32 	%p15, %r3, %r67;
	add.s32 	%r23, %r20, %r16;
	setp.lt.s32 	%p16, %r23, 0;
	or.pred  	%p17, %p15, %p16;
	@%p17 bra 	$L__BB0_17;
	mad.lo.s32 	%r124, %r23, %r67, %r3;
	mul.wide.s32 	%rd13, %r124, 4;
	add.s64 	%rd14, %rd2, %rd13;
	ld.global.nc.f32 	%f16, [%rd14];
	add.s32 	%r125, %r20, %r5;
	mad.lo.s32 	%r126, %r125, %r8, %r9;
	shl.b32 	%r127, %r126, 2;
	mov.u32 	%r128, shared_mem;
	add.s32 	%r129, %r128, %r127;
	st.shared.f32 	[%r129], %f16;
	bra.uni 	$L__BB0_18;
$L__BB0_17:
	add.s32 	%r118, %r20, %r5;
	mad.lo.s32 	%r119, %r118, %r8, %r9;
	shl.b32 	%r120, %r119, 2;
	mov.u32 	%r121, shared_mem;
	add.s32 	%r122, %r121, %r120;
	mov.b32 	%r123, 0;
	st.shared.u32 	[%r122], %r123;
$L__BB0_18:
	setp.lt.u32 	%p18, %r5, %r17;
	@%p18 bra 	$L__BB0_22;
	setp.ge.s32 	%p19, %r3, %r67;
	add.s32 	%r24, %r18, %r20;
	add.s32 	%r130, %r10, %r69;
	add.s32 	%r25, %r130, %r274;
	setp.ge.s32 	%p20, %r24, %r70;
	or.pred  	%p21, %p19, %p20;
	@%p21 bra 	$L__BB0_21;
	mad.lo.s32 	%r136, %r24, %r67, %r3;
	mul.wide.s32 	%rd15, %r136, 4;
	add.s64 	%rd16, %rd2, %rd15;
	ld.global.nc.f32 	%f17, [%rd16];
	mad.lo.s32 	%r137, %r25, %r8, %r9;
	shl.b32 	%r138, %r137, 2;
	mov.u32 	%r139, shared_mem;
	add.s32 	%r140, %r139, %r138;
	st.shared.f32 	[%r140], %f17;
	bra.uni 	$L__BB0_22;
$L__BB0_21:
	mad.lo.s32 	%r131, %r25, %r8, %r9;
	shl.b32 	%r132, %r131, 2;
	mov.u32 	%r133, shared_mem;
	add.s32 	%r134, %r133, %r132;
	mov.b32 	%r135, 0;
	st.shared.u32 	[%r134], %r135;
$L__BB0_22:
	@%p6 bra 	$L__BB0_26;
	setp.lt.s32 	%p23, %r73, %r70;
	add.s32 	%r141, %r20, %r11;
	add.s32 	%r142, %r141, 1;
	setp.gt.s32 	%p24, %r142, -1;
	and.pred  	%p25, %p24, %p23;
	@%p25 bra 	$L__BB0_25;
	add.s32 	%r143, %r20, %r2;
	add.s32 	%r144, %r143, %r12;
	shl.b32 	%r145, %r144, 2;
	mov.u32 	%r146, shared_mem;
	add.s32 	%r147, %r146, %r145;
	mov.b32 	%r148, 0;
	st.shared.u32 	[%r147+4], %r148;
	bra.uni 	$L__BB0_26;
$L__BB0_25:
	cvt.s64.s32 	%rd19, %r20;
	add.s64 	%rd20, %rd19, %rd18;
	add.s64 	%rd21, %rd20, %rd17;
	shl.b64 	%rd22, %rd21, 2;
	add.s64 	%rd23, %rd2, %rd22;
	ld.global.nc.f32 	%f18, [%rd23+4];
	add.s32 	%r149, %r20, %r2;
	add.s32 	%r150, %r149, %r12;
	shl.b32 	%r151, %r150, 2;
	mov.u32 	%r152, shared_mem;
	add.s32 	%r153, %r152, %r151;
	st.shared.f32 	[%r153+4], %f18;
$L__BB0_26:
	@%p10 bra 	$L__BB0_30;
	setp.lt.s32 	%p27, %r73, %r70;
	add.s32 	%r154, %r20, %r15;
	add.s32 	%r26, %r154, 1;
	setp.lt.s32 	%p28, %r26, %r67;
	and.pred  	%p29, %p28, %p27;
	@%p29 bra 	$L__BB0_29;
	not.b32 	%r155, %r20;
	add.s32 	%r156, %r9, %r69;
	add.s32 	%r157, %r156, %r155;
	add.s32 	%r158, %r157, %r12;
	shl.b32 	%r159, %r158, 2;
	mov.u32 	%r160, shared_mem;
	add.s32 	%r161, %r160, %r159;
	mov.b32 	%r162, 0;
	st.shared.u32 	[%r161], %r162;
	bra.uni 	$L__BB0_30;
$L__BB0_29:
	add.s32 	%r163, %r26, %r13;
	mul.wide.s32 	%rd24, %r163, 4;
	add.s64 	%rd25, %rd2, %rd24;
	ld.global.nc.f32 	%f19, [%rd25];
	not.b32 	%r164, %r20;
	add.s32 	%r165, %r9, %r69;
	add.s32 	%r166, %r165, %r164;
	add.s32 	%r167, %r166, %r12;
	shl.b32 	%r168, %r167, 2;
	mov.u32 	%r169, shared_mem;
	add.s32 	%r170, %r169, %r168;
	st.shared.f32 	[%r170], %f19;
$L__BB0_30:
	@%p14 bra 	$L__BB0_34;
	setp.lt.s32 	%p31, %r3, %r67;
	add.s32 	%r171, %r20, %r16;
	add.s32 	%r27, %r171, 1;
	setp.gt.s32 	%p32, %r27, -1;
	and.pred  	%p33, %p31, %p32;
	@%p33 bra 	$L__BB0_33;
	add.s32 	%r172, %r5, %r20;
	mad.lo.s32 	%r173, %r8, %r172, %r8;
	add.s32 	%r174, %r173, %r9;
	shl.b32 	%r175, %r174, 2;
	mov.u32 	%r176, shared_mem;
	add.s32 	%r177, %r176, %r175;
	mov.b32 	%r178, 0;
	st.shared.u32 	[%r177], %r178;
	bra.uni 	$L__BB0_34;
$L__BB0_33:
	mad.lo.s32 	%r179, %r27, %r67, %r3;
	mul.wide.s32 	%rd26, %r179, 4;
	add.s64 	%rd27, %rd2, %rd26;
	ld.global.nc.f32 	%f20, [%rd27];
	add.s32 	%r180, %r5, %r20;
	mad.lo.s32 	%r181, %r8, %r180, %r8;
	add.s32 	%r182, %r181, %r9;
	shl.b32 	%r183, %r182, 2;
	mov.u32 	%r184, shared_mem;
	add.s32 	%r185, %r184, %r183;
	st.shared.f32 	[%r185], %f20;
$L__BB0_34:
	@%p18 bra 	$L__BB0_38;
	setp.lt.s32 	%p35, %r3, %r67;
	add.s32 	%r186, %r20, %r18;
	add.s32 	%r28, %r186, 1;
	setp.lt.s32 	%p36, %r28, %r70;
	and.pred  	%p37, %p35, %p36;
	@%p37 bra 	$L__BB0_37;
	not.b32 	%r187, %r20;
	add.s32 	%r188, %r10, %r69;
	add.s32 	%r189, %r188, %r187;
	mad.lo.s32 	%r190, %r189, %r8, %r9;
	shl.b32 	%r191, %r190, 2;
	mov.u32 	%r192, shared_mem;
	add.s32 	%r193, %r192, %r191;
	mov.b32 	%r194, 0;
	st.shared.u32 	[%r193], %r194;
	bra.uni 	$L__BB0_38;
$L__BB0_37:
	mad.lo.s32 	%r195, %r28, %r67, %r3;
	mul.wide.s32 	%rd28, %r195, 4;
	add.s64 	%rd29, %rd2, %rd28;
	ld.global.nc.f32 	%f21, [%rd29];
	not.b32 	%r196, %r20;
	add.s32 	%r197, %r10, %r69;
	add.s32 	%r198, %r197, %r196;
	mad.lo.s32 	%r199, %r198, %r8, %r9;
	shl.b32 	%r200, %r199, 2;
	mov.u32 	%r201, shared_mem;
	add.s32 	%r202, %r201, %r200;
	st.shared.f32 	[%r202], %f21;
$L__BB0_38:
	add.s32 	%r273, %r20, 2;
	sub.s32 	%r274, -2, %r20;
	and.b32  	%r275, %r69, 2147483646;
	setp.ne.s32 	%p38, %r273, %r275;
	@%p38 bra 	$L__BB0_6;
$L__BB0_39:
	and.b32  	%r203, %r69, 1;
	setp.eq.b32 	%p39, %r203, 1;
	not.pred 	%p40, %p39;
	@%p40 bra 	$L__BB0_56;
	setp.ge.u32 	%p41, %r2, %r69;
	@%p41 bra 	$L__BB0_44;
	setp.lt.s32 	%p42, %r73, %r70;
	add.s32 	%r34, %r275, %r11;
	setp.gt.s32 	%p43, %r34, -1;
	and.pred  	%p44, %p43, %p42;
	@%p44 bra 	$L__BB0_43;
	add.s32 	%r204, %r275, %r2;
	add.s32 	%r205, %r204, %r12;
	shl.b32 	%r206, %r205, 2;
	mov.u32 	%r207, shared_mem;
	add.s32 	%r208, %r207, %r206;
	mov.b32 	%r209, 0;
	st.shared.u32 	[%r208], %r209;
	bra.uni 	$L__BB0_44;
$L__BB0_43:
	add.s32 	%r210, %r34, %r13;
	mul.wide.s32 	%rd30, %r210, 4;
	add.s64 	%rd31, %rd2, %rd30;
	ld.global.nc.f32 	%f22, [%rd31];
	add.s32 	%r211, %r275, %r2;
	add.s32 	%r212, %r211, %r12;
	shl.b32 	%r213, %r212, 2;
	mov.u32 	%r214, shared_mem;
	add.s32 	%r215, %r214, %r213;
	st.shared.f32 	[%r215], %f22;
$L__BB0_44:
	setp.lt.u32 	%p45, %r2, %r14;
	@%p45 bra 	$L__BB0_48;
	setp.lt.s32 	%p46, %r73, %r70;
	add.s32 	%r35, %r15, %r275;
	add.s32 	%r216, %r9, %r69;
	add.s32 	%r36, %r216, %r274;
	setp.lt.s32 	%p47, %r35, %r67;
	and.pred  	%p48, %p47, %p46;
	@%p48 bra 	$L__BB0_47;
	add.s32 	%r217, %r36, %r12;
	shl.b32 	%r218, %r217, 2;
	mov.u32 	%r219, shared_mem;
	add.s32 	%r220, %r219, %r218;
	mov.b32 	%r221, 0;
	st.shared.u32 	[%r220], %r221;
	bra.uni 	$L__BB0_48;
$L__BB0_47:
	add.s32 	%r222, %r35, %r13;
	mul.wide.s32 	%rd32, %r222, 4;
	add.s64 	%rd33, %rd2, %rd32;
	ld.global.nc.f32 	%f23, [%rd33];
	add.s32 	%r223, %r36, %r12;
	shl.b32 	%r224, %r223, 2;
	mov.u32 	%r225, shared_mem;
	add.s32 	%r226, %r225, %r224;
	st.shared.f32 	[%r226], %f23;
$L__BB0_48:
	setp.ge.u32 	%p49, %r5, %r69;
	@%p49 bra 	$L__BB0_52;
	setp.lt.s32 	%p50, %r3, %r67;
	add.s32 	%r37, %r275, %r16;
	add.s32 	%r38, %r275, %r5;
	setp.gt.s32 	%p51, %r37, -1;
	and.pred  	%p52, %p50, %p51;
	@%p52 bra 	$L__BB0_51;
	mad.lo.s32 	%r227, %r38, %r8, %r9;
	shl.b32 	%r228, %r227, 2;
	mov.u32 	%r229, shared_mem;
	add.s32 	%r230, %r229, %r228;
	mov.b32 	%r231, 0;
	st.shared.u32 	[%r230], %r231;
	bra.uni 	$L__BB0_52;
$L__BB0_51:
	mad.lo.s32 	%r232, %r37, %r67, %r3;
	mul.wide.s32 	%rd34, %r232, 4;
	add.s64 	%rd35, %rd2, %rd34;
	ld.global.nc.f32 	%f24, [%rd35];
	mad.lo.s32 	%r233, %r38, %r8, %r9;
	shl.b32 	%r234, %r233, 2;
	mov.u32 	%r235, shared_mem;
	add.s32 	%r236, %r235, %r234;
	st.shared.f32 	[%r236], %f24;
$L__BB0_52:
	setp.lt.u32 	%p53, %r5, %r17;
	@%p53 bra 	$L__BB0_56;
	setp.lt.s32 	%p54, %r3, %r67;
	add.s32 	%r39, %r18, %r275;
	add.s32 	%r237, %r10, %r69;
	add.s32 	%r40, %r237, %r274;
	setp.lt.s32 	%p55, %r39, %r70;
	and.pred  	%p56, %p54, %p55;
	@%p56 bra 	$L__BB0_55;
	mad.lo.s32 	%r238, %r40, %r8, %r9;
	shl.b32 	%r239, %r238, 2;
	mov.u32 	%r240, shared_mem;
	add.s32 	%r241, %r240, %r239;
	mov.b32 	%r242, 0;
	st.shared.u32 	[%r241], %r242;
	bra.uni 	$L__BB0_56;
$L__BB0_55:
	mad.lo.s32 	%r243, %r39, %r67, %r3;
	mul.wide.s32 	%rd36, %r243, 4;
	add.s64 	%rd37, %rd2, %rd36;
	ld.global.nc.f32 	%f25, [%rd37];
	mad.lo.s32 	%r244, %r40, %r8, %r9;
	shl.b32 	%r245, %r244, 2;
	mov.u32 	%r246, shared_mem;
	add.s32 	%r247, %r246, %r245;
	st.shared.f32 	[%r247], %f25;
$L__BB0_56:
	bar.sync 	0;
	setp.ge.s32 	%p57, %r3, %r67;
	setp.ge.s32 	%p58, %r73, %r70;
	or.pred  	%p59, %p57, %p58;
	@%p59 bra 	$L__BB0_70;
	neg.s32 	%r41, %r69;
	setp.lt.s32 	%p60, %r69, 0;
	mov.f32 	%f118, 0f00000000;
	@%p60 bra 	$L__BB0_69;
	and.b32  	%r42, %r69, 1;
	shl.b32 	%r248, %r2, 2;
	mov.u32 	%r249, shared_mem;
	add.s32 	%r250, %r248, %r249;
	add.s32 	%r43, %r250, 32;
	mov.f32 	%f118, 0f00000000;
	add.s32 	%r47, %r7, 1;
	and.b32  	%r252, %r47, -16;
	neg.s32 	%r50, %r252;
	mov.u32 	%r276, %r41;
$L__BB0_59:
	setp.lt.u32 	%p61, %r7, 15;
	add.s32 	%r45, %r276, %r10;
	mad.lo.s32 	%r46, %r45, %r8, %r9;
	add.s32 	%r251, %r276, %r69;
	mad.lo.s32 	%r278, %r251, %r7, %r251;
	add.s32 	%r49, %r278, %r69;
	mov.u32 	%r281, %r41;
	@%p61 bra 	$L__BB0_62;
	mul.lo.s32 	%r253, %r8, %r45;
	shl.b32 	%r254, %r253, 2;
	add.s32 	%r277, %r43, %r254;
	mov.u32 	%r279, %r50;
	mov.u32 	%r281, %r41;
$L__BB0_61:
	.pragma "nounroll";
	ld.shared.f32 	%f28, [%r277+-32];
	mul.wide.s32 	%rd38, %r278, 4;
	add.s64 	%rd39, %rd1, %rd38;
	ld.global.nc.f32 	%f29, [%rd39];
	fma.rn.f32 	%f30, %f28, %f29, %f118;
	ld.shared.f32 	%f31, [%r277+-28];
	ld.global.nc.f32 	%f32, [%rd39+4];
	fma.rn.f32 	%f33, %f31, %f32, %f30;
	ld.shared.f32 	%f34, [%r277+-24];
	ld.global.nc.f32 	%f35, [%rd39+8];
	fma.rn.f32 	%f36, %f34, %f35, %f33;
	ld.shared.f32 	%f37, [%r277+-20];
	ld.global.nc.f32 	%f38, [%rd39+12];
	fma.rn.f32 	%f39, %f37, %f38, %f36;
	ld.shared.f32 	%f40, [%r277+-16];
	ld.global.nc.f32 	%f41, [%rd39+16];
	fma.rn.f32 	%f42, %f40, %f41, %f39;
	ld.shared.f32 	%f43, [%r277+-12];
	ld.global.nc.f32 	%f44, [%rd39+20];
	fma.rn.f32 	%f45, %f43, %f44, %f42;
	ld.shared.f32 	%f46, [%r277+-8];
	ld.global.nc.f32 	%f47, [%rd39+24];
	fma.rn.f32 	%f48, %f46, %f47, %f45;
	ld.shared.f32 	%f49, [%r277+-4];
	ld.global.nc.f32 	%f50, [%rd39+28];
	fma.rn.f32 	%f51, %f49, %f50, %f48;
	ld.shared.f32 	%f52, [%r277];
	ld.global.nc.f32 	%f53, [%rd39+32];
	fma.rn.f32 	%f54, %f52, %f53, %f51;
	ld.shared.f32 	%f55, [%r277+4];
	ld.global.nc.f32 	%f56, [%rd39+36];
	fma.rn.f32 	%f57, %f55, %f56, %f54;
	ld.shared.f32 	%f58, [%r277+8];
	ld.global.nc.f32 	%f59, [%rd39+40];
	fma.rn.f32 	%f60, %f58, %f59, %f57;
	ld.shared.f32 	%f61, [%r277+12];
	ld.global.nc.f32 	%f62, [%rd39+44];
	fma.rn.f32 	%f63, %f61, %f62, %f60;
	ld.shared.f32 	%f64, [%r277+16];
	ld.global.nc.f32 	%f65, [%rd39+48];
	fma.rn.f32 	%f66, %f64, %f65, %f63;
	ld.shared.f32 	%f67, [%r277+20];
	ld.global.nc.f32 	%f68, [%rd39+52];
	fma.rn.f32 	%f69, %f67, %f68, %f66;
	ld.shared.f32 	%f70, [%r277+24];
	ld.global.nc.f32 	%f71, [%rd39+56];
	fma.rn.f32 	%f72, %f70, %f71, %f69;
	ld.shared.f32 	%f73, [%r277+28];
	ld.global.nc.f32 	%f74, [%rd39+60];
	fma.rn.f32 	%f118, %f73, %f74, %f72;
	add.s32 	%r281, %r281, 16;
	add.s32 	%r279, %r279, 16;
	add.s32 	%r278, %r278, 16;
	add.s32 	%r277, %r277, 64;
	setp.ne.s32 	%p62, %r279, 0;
	@%p62 bra 	$L__BB0_61;
$L__BB0_62:
	and.b32  	%r255, %r7, 14;
	setp.lt.u32 	%p63, %r255, 7;
	@%p63 bra 	$L__BB0_64;
	add.s32 	%r256, %r46, %r281;
	shl.b32 	%r257, %r256, 2;
	add.s32 	%r259, %r249, %r257;
	ld.shared.f32 	%f75, [%r259];
	add.s32 	%r260, %r49, %r281;
	mul.wide.s32 	%rd40, %r260, 4;
	add.s64 	%rd41, %rd1, %rd40;
	ld.global.nc.f32 	%f76, [%rd41];
	fma.rn.f32 	%f77, %f75, %f76, %f118;
	ld.shared.f32 	%f78, [%r259+4];
	ld.global.nc.f32 	%f79, [%rd41+4];
	fma.rn.f32 	%f80, %f78, %f79, %f77;
	ld.shared.f32 	%f81, [%r259+8];
	ld.global.nc.f32 	%f82, [%rd41+8];
	fma.rn.f32 	%f83, %f81, %f82, %f80;
	ld.shared.f32 	%f84, [%r259+12];
	ld.global.nc.f32 	%f85, [%rd41+12];
	fma.rn.f32 	%f86, %f84, %f85, %f83;
	ld.shared.f32 	%f87, [%r259+16];
	ld.global.nc.f32 	%f88, [%rd41+16];
	fma.rn.f32 	%f89, %f87, %f88, %f86;
	ld.shared.f32 	%f90, [%r259+20];
	ld.global.nc.f32 	%f91, [%rd41+20];
	fma.rn.f32 	%f92, %f90, %f91, %f89;
	ld.shared.f32 	%f93, [%r259+24];
	ld.global.nc.f32 	%f94, [%rd41+24];
	fma.rn.f32 	%f95, %f93, %f94, %f92;
	ld.shared.f32 	%f96, [%r259+28];
	ld.global.nc.f32 	%f97, [%rd41+28];
	fma.rn.f32 	%f118, %f96, %f97, %f95;
	add.s32 	%r281, %r281, 8;
$L__BB0_64:
	and.b32  	%r261, %r7, 6;
	setp.lt.u32 	%p64, %r261, 3;
	@%p64 bra 	$L__BB0_66;
	add.s32 	%r262, %r46, %r281;
	shl.b32 	%r263, %r262, 2;
	add.s32 	%r265, %r249, %r263;
	ld.shared.f32 	%f98, [%r265];
	add.s32 	%r266, %r49, %r281;
	mul.wide.s32 	%rd42, %r266, 4;
	add.s64 	%rd43, %rd1, %rd42;
	ld.global.nc.f32 	%f99, [%rd43];
	fma.rn.f32 	%f100, %f98, %f99, %f118;
	ld.shared.f32 	%f101, [%r265+4];
	ld.global.nc.f32 	%f102, [%rd43+4];
	fma.rn.f32 	%f103, %f101, %f102, %f100;
	ld.shared.f32 	%f104, [%r265+8];
	ld.global.nc.f32 	%f105, [%rd43+8];
	fma.rn.f32 	%f106, %f104, %f105, %f103;
	ld.shared.f32 	%f107, [%r265+12];
	ld.global.nc.f32 	%f108, [%rd43+12];
	fma.rn.f32 	%f118, %f107, %f108, %f106;
	add.s32 	%r281, %r281, 4;
$L__BB0_66:
	setp.eq.s32 	%p65, %r42, 0;
	add.s32 	%r267, %r46, %r281;
	shl.b32 	%r268, %r267, 2;
	add.s32 	%r65, %r249, %r268;
	ld.shared.f32 	%f109, [%r65];
	add.s32 	%r270, %r49, %r281;
	mul.wide.s32 	%rd44, %r270, 4;
	add.s64 	%rd3, %rd1, %rd44;
	ld.global.nc.f32 	%f110, [%rd3];
	fma.rn.f32 	%f118, %f109, %f110, %f118;
	@%p65 bra 	$L__BB0_68;
	ld.shared.f32 	%f111, [%r65+4];
	ld.global.nc.f32 	%f112, [%rd3+4];
	fma.rn.f32 	%f113, %f111, %f112, %f118;
	ld.shared.f32 	%f114, [%r65+8];
	ld.global.nc.f32 	%f115, [%rd3+8];
	fma.rn.f32 	%f118, %f114, %f115, %f113;
$L__BB0_68:
	add.s32 	%r66, %r276, 1;
	setp.ne.s32 	%p66, %r276, %r69;
	mov.u32 	%r276, %r66;
	@%p66 bra 	$L__BB0_59;
$L__BB0_69:
	ld.param.u64 	%rd48, [gaussian_filter_kernel_param_1];
	mad.lo.s32 	%r271, %r67, %r73, %r3;
	cvta.to.global.u64 	%rd45, %rd48;
	mul.wide.s32 	%rd46, %r271, 4;
	add.s64 	%rd47, %rd45, %rd46;
	st.global.f32 	[%rd47], %f118;
$L__BB0_70:
	ret;

}
	// .globl	sobel_filter_kernel
.visible .entry sobel_filter_kernel(
	.param .u64 .ptr .align 1 sobel_filter_kernel_param_0,
	.param .u64 .ptr .align 1 sobel_filter_kernel_param_1,
	.param .u64 .ptr .align 1 sobel_filter_kernel_param_2,
	.param .u32 sobel_filter_kernel_param_3,
	.param .u32 sobel_filter_kernel_param_4
)
{
	.reg .pred 	%p<30>;
	.reg .b32 	%r<37>;
	.reg .b32 	%f<75>;
	.reg .b64 	%rd<16>;
	// demoted variable
	.shared .align 4 .b8 _ZZ19sobel_filter_kernelE10shared_mem[1296];
	ld.param.u64 	%rd5, [sobel_filter_kernel_param_0];
	ld.param.u64 	%rd3, [sobel_filter_kernel_param_1];
	ld.param.u64 	%rd4, [sobel_filter_kernel_param_2];
	ld.param.u32 	%r11, [sobel_filter_kernel_param_3];
	ld.param.u32 	%r13, [sobel_filter_kernel_param_4];
	cvta.to.global.u64 	%rd1, %rd5;
	mov.u32 	%r14, %ctaid.x;
	mov.u32 	%r1, %ntid.x;
	mov.u32 	%r2, %tid.x;
	mad.lo.s32 	%r3, %r14, %r1, %r2;
	mov.u32 	%r15, %ctaid.y;
	mov.u32 	%r4, %ntid.y;
	mov.u32 	%r5, %tid.y;
	mad.lo.s32 	%r16, %r15, %r4, %r5;
	setp.ge.s32 	%p1, %r3, %r11;
	setp.ge.s32 	%p2, %r16, %r13;
	mad.lo.s32 	%r7, %r11, %r16, %r3;
	mul.wide.s32 	%rd6, %r7, 4;
	add.s64 	%rd2, %rd1, %rd6;
	mov.f32 	%f74, 0f00000000;
	or.pred  	%p3, %p1, %p2;
	@%p3 bra 	$L__BB1_2;
	ld.global.nc.f32 	%f74, [%rd2];
$L__BB1_2:
	mov.u32 	%r17, _ZZ19sobel_filter_kernelE10shared_mem;
	mad.lo.s32 	%r18, %r5, 72, %r17;
	add.s32 	%r8, %r18, 72;
	shl.b32 	%r19, %r2, 2;
	add.s32 	%r9, %r8, %r19;
	st.shared.f32 	[%r9+4], %f74;
	setp.ne.s32 	%p4, %r2, 0;
	@%p4 bra 	$L__BB1_6;
	setp.ge.s32 	%p5, %r16, %r13;
	setp.lt.s32 	%p6, %r3, 1;
	or.pred  	%p7, %p6, %p5;
	@%p7 bra 	$L__BB1_5;
	ld.global.nc.f32 	%f4, [%rd2+-4];
	st.shared.f32 	[%r8], %f4;
	bra.uni 	$L__BB1_6;
$L__BB1_5:
	mov.b32 	%r20, 0;
	st.shared.u32 	[%r8], %r20;
$L__BB1_6:
	add.s32 	%r21, %r1, -1;
	setp.ne.s32 	%p8, %r2, %r21;
	@%p8 bra 	$L__BB1_10;
	setp.ge.s32 	%p9, %r16, %r13;
	add.s32 	%r22, %r3, 1;
	setp.ge.s32 	%p10, %r22, %r11;
	or.pred  	%p11, %p10, %p9;
	@%p11 bra 	$L__BB1_9;
	ld.global.nc.f32 	%f5, [%rd2+4];
	st.shared.f32 	[%r9+8], %f5;
	bra.uni 	$L__BB1_10;
$L__BB1_9:
	mov.b32 	%r23, 0;
	st.shared.u32 	[%r9+8], %r23;
$L__BB1_10:
	setp.ne.s32 	%p12, %r5, 0;
	@%p12 bra 	$L__BB1_14;
	setp.ge.s32 	%p13, %r3, %r11;
	setp.eq.s32 	%p14, %r16, 0;
	or.pred  	%p15, %p14, %p13;
	@%p15 bra 	$L__BB1_13;
	add.s32 	%r28, %r16, -1;
	mad.lo.s32 	%r29, %r11, %r28, %r3;
	mul.wide.s32 	%rd7, %r29, 4;
	add.s64 	%rd8, %rd1, %rd7;
	ld.global.nc.f32 	%f6, [%rd8];
	add.s32 	%r32, %r17, %r19;
	st.shared.f32 	[%r32+4], %f6;
	bra.uni 	$L__BB1_14;
$L__BB1_13:
	add.s32 	%r26, %r17, %r19;
	mov.b32 	%r27, 0;
	st.shared.u32 	[%r26+4], %r27;
$L__BB1_14:
	add.s32 	%r33, %r4, -1;
	setp.ne.s32 	%p16, %r5, %r33;
	@%p16 bra 	$L__BB1_18;
	setp.ge.s32 	%p17, %r3, %r11;
	add.s32 	%r10, %r16, 1;
	setp.ge.s32 	%p18, %r10, %r13;
	or.pred  	%p19, %p17, %p18;
	@%p19 bra 	$L__BB1_17;
	mad.lo.s32 	%r35, %r11, %r10, %r3;
	mul.wide.s32 	%rd9, %r35, 4;
	add.s64 	%rd10, %rd1, %rd9;
	ld.global.nc.f32 	%f7, [%rd10];
	st.shared.f32 	[%r9+76], %f7;
	bra.uni 	$L__BB1_18;
$L__BB1_17:
	mov.b32 	%r34, 0;
	st.shared.u32 	[%r9+76], %r34;
$L__BB1_18:
	bar.sync 	0;
	setp.ge.s32 	%p20, %r3, %r11;
	setp.ge.s32 	%p21, %r16, %r13;
	or.pred  	%p22, %p20, %p21;
	@%p22 bra 	$L__BB1_20;
	ld.shared.f32 	%f8, [%r9+-72];
	mov.f32 	%f9, 0f00000000;
	sub.f32 	%f10, %f9, %f8;
	ld.shared.f32 	%f11, [%r9+-68];
	fma.rn.f32 	%f12, %f11, 0f00000000, %f10;
	add.f32 	%f13, %f11, %f11;
	sub.f32 	%f14, %f10, %f13;
	ld.shared.f32 	%f15, [%r9+-64];
	add.f32 	%f16, %f12, %f15;
	sub.f32 	%f17, %f14, %f15;
	ld.shared.f32 	%f18, [%r9];
	add.f32 	%f19, %f18, %f18;
	sub.f32 	%f20, %f16, %f19;
	fma.rn.f32 	%f21, %f18, 0f00000000, %f17;
	ld.shared.f32 	%f22, [%r9+4];
	fma.rn.f32 	%f23, %f22, 0f00000000, %f20;
	fma.rn.f32 	%f24, %f22, 0f00000000, %f21;
	ld.shared.f32 	%f25, [%r9+8];
	fma.rn.f32 	%f26, %f25, 0f40000000, %f23;
	fma.rn.f32 	%f27, %f25, 0f00000000, %f24;
	ld.shared.f32 	%f28, [%r9+72];
	sub.f32 	%f29, %f26, %f28;
	add.f32 	%f30, %f27, %f28;
	ld.shared.f32 	%f31, [%r9+76];
	fma.rn.f32 	%f32, %f31, 0f00000000, %f29;
	fma.rn.f32 	%f33, %f31, 0f40000000, %f30;
	ld.shared.f32 	%f34, [%r9+80];
	add.f32 	%f35, %f32, %f34;
	add.f32 	%f36, %f33, %f34;
	mul.f32 	%f37, %f36, %f36;
	fma.rn.f32 	%f38, %f35, %f35, %f37;
	sqrt.rn.f32 	%f39, %f38;
	abs.f32 	%f40, %f35;
	abs.f32 	%f41, %f36;
	setp.gt.f32 	%p23, %f41, %f40;
	selp.f32 	%f42, %f41, %f40, %p23;
	selp.f32 	%f43, %f40, %f41, %p23;
	div.rn.f32 	%f44, %f43, %f42;
	mul.f32 	%f45, %f44, %f44;
	fma.rn.f32 	%f46, %f45, 0f3B33710B, 0fBC807748;
	fma.rn.f32 	%f47, %f46, %f45, 0f3D2CDAB2;
	fma.rn.f32 	%f48, %f47, %f45, 0fBD992D10;
	fma.rn.f32 	%f49, %f48, %f45, 0f3DD9EA6C;
	fma.rn.f32 	%f50, %f49, %f45, 0fBE117CB1;
	fma.rn.f32 	%f51, %f50, %f45, 0f3E4CBCE0;
	fma.rn.f32 	%f52, %f51, %f45, 0fBEAAAA7D;
	mul.f32 	%f53, %f45, %f52;
	fma.rn.f32 	%f54, %f53, %f44, %f44;
	neg.f32 	%f55, %f54;
	fma.rn.f32 	%f56, 0f3F6EE581, 0f3FD774EB, %f55;
	selp.f32 	%f57, %f56, %f54, %p23;
	selp.f32 	%f58, 0f3F6EE581, 0f3FEEE581, %p23;
	selp.f32 	%f59, %f54, %f55, %p23;
	mov.b32 	%r36, %f35;
	fma.rn.f32 	%f60, %f58, 0f3FD774EB, %f59;
	setp.lt.s32 	%p24, %r36, 0;
	selp.f32 	%f61, %f60, %f57, %p24;
	add.f32 	%f62, %f40, %f41;
	setp.eq.f32 	%p25, %f42, 0f00000000;
	selp.f32 	%f63, 0f40490FDB, 0f00000000, %p24;
	setp.eq.f32 	%p26, %f40, %f41;
	selp.f32 	%f64, 0f4016CBE4, 0f3F490FDB, %p24;
	selp.f32 	%f65, %f64, %f61, %p26;
	selp.f32 	%f66, %f63, %f65, %p25;
	abs.f32 	%f67, %f62;
	setp.nan.f32 	%p27, %f67, %f67;
	copysign.f32 	%f68, %f36, %f66;
	selp.f32 	%f69, %f62, %f68, %p27;
	abs.f32 	%f70, %f39;
	setp.ne.f32 	%p28, %f70, 0f7F800000;
	selp.f32 	%f71, %f39, 0f00000000, %p28;
	abs.f32 	%f72, %f69;
	setp.ne.f32 	%p29, %f72, 0f7F800000;
	selp.f32 	%f73, %f69, 0f00000000, %p29;
	cvta.to.global.u64 	%rd11, %rd3;
	add.s64 	%rd13, %rd11, %rd6;
	st.global.f32 	[%rd13], %f71;
	cvta.to.global.u64 	%rd14, %rd4;
	add.s64 	%rd15, %rd14, %rd6;
	st.global.f32 	[%rd15], %f73;
$L__BB1_20:
	ret;

}
	// .globl	min_max_kernel
.visible .entry min_max_kernel(
	.param .u64 .ptr .align 1 min_max_kernel_param_0,
	.param .u64 .ptr .align 1 min_max_kernel_param_1,
	.param .u64 .ptr .align 1 min_max_kernel_param_2,
	.param .u32 min_max_kernel_param_3,
	.param .u32 min_max_kernel_param_4
)
{
	.reg .pred 	%p<8>;
	.reg .b32 	%r<19>;
	.reg .b32 	%f<14>;
	.reg .b64 	%rd<12>;
	// demoted variable
	.shared .align 4 .b8 _ZZ14min_max_kernelE5s_min[1024];
	// demoted variable
	.shared .align 4 .b8 _ZZ14min_max_kernelE5s_max[1024];
	ld.param.u64 	%rd1, [min_max_kernel_param_0];
	ld.param.u64 	%rd2, [min_max_kernel_param_1];
	ld.param.u64 	%rd3, [min_max_kernel_param_2];
	ld.param.u32 	%r10, [min_max_kernel_param_3];
	ld.param.u32 	%r11, [min_max_kernel_param_4];
	mov.u32 	%r1, %ctaid.x;
	mov.u32 	%r18, %ntid.x;
	mov.u32 	%r3, %tid.x;
	mad.lo.s32 	%r4, %r1, %r18, %r3;
	mul.lo.s32 	%r12, %r11, %r10;
	setp.ge.s32 	%p1, %r4, %r12;
	mov.f32 	%f13, 0fFF7FFFFF;
	mov.f32 	%f12, 0f7F7FFFFF;
	@%p1 bra 	$L__BB2_2;
	cvta.to.global.u64 	%rd4, %rd1;
	mul.wide.s32 	%rd5, %r4, 4;
	add.s64 	%rd6, %rd4, %rd5;
	ld.global.nc.f32 	%f12, [%rd6];
	mov.f32 	%f13, %f12;
$L__BB2_2:
	shl.b32 	%r13, %r3, 2;
	mov.u32 	%r14, _ZZ14min_max_kernelE5s_min;
	add.s32 	%r5, %r14, %r13;
	st.shared.f32 	[%r5], %f12;
	mov.u32 	%r15, _ZZ14min_max_kernelE5s_max;
	add.s32 	%r6, %r15, %r13;
	st.shared.f32 	[%r6], %f13;
	bar.sync 	0;
	setp.lt.u32 	%p2, %r18, 2;
	@%p2 bra 	$L__BB2_9;
$L__BB2_3:
	mov.u32 	%r7, %r18;
	shr.u32 	%r18, %r7, 1;
	setp.ge.u32 	%p3, %r3, %r18;
	@%p3 bra 	$L__BB2_8;
	shl.b32 	%r9, %r18, 2;
	add.s32 	%r16, %r5, %r9;
	ld.shared.f32 	%f4, [%r16];
	ld.shared.f32 	%f8, [%r5];
	setp.geu.f32 	%p4, %f4, %f8;
	@%p4 bra 	$L__BB2_6;
	st.shared.f32 	[%r5], %f4;
$L__BB2_6:
	add.s32 	%r17, %r6, %r9;
	ld.shared.f32 	%f5, [%r17];
	ld.shared.f32 	%f9, [%r6];
	setp.leu.f32 	%p5, %f5, %f9;
	@%p5 bra 	$L__BB2_8;
	st.shared.f32 	[%r6], %f5;
$L__BB2_8:
	bar.sync 	0;
	setp.gt.u32 	%p6, %r7, 3;
	@%p6 bra 	$L__BB2_3;
$L__BB2_9:
	setp.ne.s32 	%p7, %r3, 0;
	@%p7 bra 	$L__BB2_11;
	ld.shared.f32 	%f10, [_ZZ14min_max_kernelE5s_min];
	cvta.to.global.u64 	%rd7, %rd2;
	mul.wide.u32 	%rd8, %r1, 4;
	add.s64 	%rd9, %rd7, %rd8;
	st.global.f32 	[%rd9], %f10;
	ld.shared.f32 	%f11, [_ZZ14min_max_kernelE5s_max];
	cvta.to.global.u64 	%rd10, %rd3;
	add.s64 	%rd11, %rd10, %rd8;
	st.global.f32 	[%rd11], %f11;
$L__BB2_11:
	ret;

}
	// .globl	histogram_kernel
.visible .entry histogram_kernel(
	.param .u64 .ptr .align 1 histogram_kernel_param_0,
	.param .u64 .ptr .align 1 histogram_kernel_param_1,
	.param .u32 histogram_kernel_param_2,
	.param .u32 histogram_kernel_param_3,
	.param .f32 histogram_kernel_param_4,
	.param .f32 histogram_kernel_param_5,
	.param .u32 histogram_kernel_param_6
)
{
	.reg .pred 	%p<3>;
	.reg .b32 	%r<14>;
	.reg .b32 	%f<10>;
	.reg .b64 	%rd<9>;

	ld.param.u64 	%rd1, [histogram_kernel_param_0];
	ld.param.u64 	%rd2, [histogram_kernel_param_1];
	ld.param.u32 	%r3, [histogram_kernel_param_2];
	ld.param.u32 	%r4, [histogram_kernel_param_3];
	ld.param.f32 	%f1, [histogram_kernel_param_4];
	ld.param.f32 	%f2, [histogram_kernel_param_5];
	ld.param.u32 	%r2, [histogram_kernel_param_6];
	mov.u32 	%r5, %ctaid.x;
	mov.u32 	%r6, %ntid.x;
	mov.u32 	%r7, %tid.x;
	mad.lo.s32 	%r1, %r5, %r6, %r7;
	mul.lo.s32 	%r8, %r4, %r3;
	setp.ge.s32 	%p1, %r1, %r8;
	@%p1 bra 	$L__BB3_2;
	cvta.to.global.u64 	%rd3, %rd1;
	cvta.to.global.u64 	%rd4, %rd2;
	mul.wide.s32 	%rd5, %r1, 4;
	add.s64 	%rd6, %rd3, %rd5;
	ld.global.nc.f32 	%f3, [%rd6];
	sub.f32 	%f4, %f3, %f1;
	sub.f32 	%f5, %f2, %f1;
	add.f32 	%f6, %f5, 0f358637BD;
	div.rn.f32 	%f7, %f4, %f6;
	cvt.rn.f32.s32 	%f8, %r2;
	mul.f32 	%f9, %f7, %f8;
	cvt.rzi.s32.f32 	%r9, %f9;
	setp.lt.s32 	%p2, %r9, %r2;
	add.s32 	%r10, %r2, -1;
	selp.b32 	%r11, %r9, %r10, %p2;
	max.s32 	%r12, %r11, 0;
	mul.wide.u32 	%rd7, %r12, 4;
	add.s64 	%rd8, %rd4, %rd7;
	atom.global.add.u32 	%r13, [%rd8], 1;
$L__BB3_2:
	ret;

}
	// .globl	non_max_suppression_kernel
.visible .entry non_max_suppression_kernel(
	.param .u64 .ptr .align 1 non_max_suppression_kernel_param_0,
	.param .u64 .ptr .align 1 non_max_suppression_kernel_param_1,
	.param .u64 .ptr .align 1 non_max_suppression_kernel_param_2,
	.param .u32 non_max_suppression_kernel_param_3,
	.param .u32 non_max_suppression_kernel_param_4
)
{
	.reg .pred 	%p<39>;
	.reg .b32 	%r<42>;
	.reg .b32 	%f<56>;
	.reg .b64 	%rd<34>;
	.reg .b64 	%fd<5>;

	ld.param.u64 	%rd6, [non_max_suppression_kernel_param_0];
	ld.param.u64 	%rd4, [non_max_suppression_kernel_param_1];
	ld.param.u64 	%rd5, [non_max_suppression_kernel_param_2];
	ld.param.u32 	%r13, [non_max_suppression_kernel_param_3];
	ld.param.u32 	%r15, [non_max_suppression_kernel_param_4];
	cvta.to.global.u64 	%rd1, %rd6;
	mov.u32 	%r16, %ctaid.x;
	mov.u32 	%r17, %ntid.x;
	mov.u32 	%r18, %tid.x;
	mad.lo.s32 	%r1, %r16, %r17, %r18;
	mov.u32 	%r19, %ctaid.y;
	mov.u32 	%r20, %ntid.y;
	mov.u32 	%r21, %tid.y;
	mad.lo.s32 	%r22, %r19, %r20, %r21;
	setp.ge.s32 	%p1, %r1, %r13;
	setp.ge.s32 	%p2, %r22, %r15;
	or.pred  	%p3, %p1, %p2;
	@%p3 bra 	$L__BB4_24;
	cvta.to.global.u64 	%rd7, %rd4;
	mul.lo.s32 	%r3, %r13, %r22;
	add.s32 	%r4, %r3, %r1;
	mul.wide.s32 	%rd8, %r4, 4;
	add.s64 	%rd9, %rd7, %rd8;
	ld.global.f32 	%f27, [%rd9];
	add.s64 	%rd2, %rd1, %rd8;
	ld.global.f32 	%f1, [%rd2];
	cvt.f64.f32 	%fd1, %f27;
	add.f64 	%fd2, %fd1, 0d400921FB54442D18;
	cvt.rn.f32.f64 	%f2, %fd2;
	abs.f32 	%f53, %f2;
	setp.lt.f32 	%p4, %f53, 0f40490FDB;
	@%p4 bra 	$L__BB4_12;
	setp.gtu.f32 	%p5, %f53, 0f4BC90FDB;
	@%p5 bra 	$L__BB4_9;
	mov.f32 	%f28, 0f40490FDB;
	div.approx.f32 	%f29, %f53, %f28;
	cvt.rzi.f32.f32 	%f51, %f29;
	fma.rn.f32 	%f5, %f51, 0fC0490FDB, %f53;
	mov.b32 	%r5, %f5;
	setp.lt.u32 	%p6, %r5, 1078530011;
	@%p6 bra 	$L__BB4_8;
	setp.lt.u32 	%p7, %r5, -2147483647;
	@%p7 bra 	$L__BB4_6;
	add.f32 	%f33, %f51, 0fBF800000;
	setp.lt.f32 	%p10, %f5, 0fC0490FDB;
	add.f32 	%f34, %f33, 0fBF800000;
	selp.f32 	%f51, %f34, %f33, %p10;
	bra.uni 	$L__BB4_8;
$L__BB4_6:
	add.f32 	%f51, %f51, 0f3F800000;
	setp.ltu.f32 	%p8, %f5, 0f40C90FDB;
	@%p8 bra 	$L__BB4_8;
	add.f32 	%f30, %f51, 0f3F800000;
	fma.rn.f32 	%f31, 0f40490FDB, 0fC0400000, %f5;
	setp.ge.f32 	%p9, %f31, 0f00000000;
	add.f32 	%f32, %f30, 0f3F800000;
	selp.f32 	%f51, %f32, %f30, %p9;
$L__BB4_8:
	fma.rn.f32 	%f53, %f51, 0fC0490FDB, %f53;
	bra.uni 	$L__BB4_12;
$L__BB4_9:
	mov.b32 	%r6, %f53;
	and.b32  	%r23, %r6, 8388607;
	or.b32  	%r40, %r23, 1065353216;
	mov.b32 	%f52, %r40;
	and.b32  	%r24, %r6, -8388608;
	add.s32 	%r41, %r24, -1073741824;
	setp.eq.s32 	%p11, %r41, 0;
	@%p11 bra 	$L__BB4_11;
$L__BB4_10:
	min.u32 	%r25, %r41, 192937984;
	add.s32 	%r26, %r40, %r25;
	mov.b32 	%f35, %r26;
	mul.f32 	%f36, %f35, 0f3F22F983;
	fma.rn.f32 	%f37, %f36, 0fBFC90FDB, %f35;
	fma.rn.f32 	%f38, %f37, 0f3F22F983, %f36;
	fma.rn.f32 	%f39, %f38, 0fBFC90FDB, %f35;
	mov.f32 	%f40, 0f3F22F983;
	fma.rz.f32 	%f41, %f39, %f40, %f38;
	cvt.rzi.f32.f32 	%f42, %f41;
	fma.rn.f32 	%f52, %f42, 0fBFC90FDB, %f35;
	sub.s32 	%r41, %r41, %r25;
	mov.b32 	%r40, %f52;
	setp.ne.s32 	%p12, %r41, 0;
	setp.ne.s32 	%p13, %r40, 0;
	and.pred  	%p14, %p12, %p13;
	@%p14 bra 	$L__BB4_10;
$L__BB4_11:
	setp.gt.u32 	%p15, %r6, 2139095039;
	selp.f32 	%f44, 0f7FFFFFFF, 0f4B800000, %p15;
	mul.f32 	%f45, %f52, 0f34000000;
	mul.f32 	%f53, %f44, %f45;
$L__BB4_12:
	abs.f32 	%f46, %f53;
	setp.nan.f32 	%p16, %f46, %f46;
	copysign.f32 	%f47, %f2, %f53;
	selp.f32 	%f48, %f53, %f47, %p16;
	mul.f32 	%f49, %f48, 0f43340000;
	cvt.f64.f32 	%fd3, %f49;
	div.rn.f64 	%fd4, %fd3, 0d400921FB54442D18;
	cvt.rn.f32.f64 	%f16, %fd4;
	cvta.to.global.u64 	%rd10, %rd5;
	add.s64 	%rd3, %rd10, %rd8;
	mov.b32 	%r27, 0;
	st.global.u32 	[%rd3], %r27;
	setp.lt.s32 	%p17, %r1, 1;
	add.s32 	%r28, %r13, -1;
	setp.ge.s32 	%p18, %r1, %r28;
	or.pred  	%p19, %p17, %p18;
	setp.eq.s32 	%p20, %r22, 0;
	or.pred  	%p21, %p20, %p19;
	add.s32 	%r29, %r15, -1;
	setp.ge.u32 	%p22, %r22, %r29;
	or.pred  	%p23, %p21, %p22;
	@%p23 bra 	$L__BB4_23;
	setp.ltu.f32 	%p24, %f16, 0f431D8000;
	setp.geu.f32 	%p25, %f16, 0f41B40000;
	and.pred  	%p26, %p24, %p25;
	@%p26 bra 	$L__BB4_15;
	ld.global.f32 	%f54, [%rd2+4];
	ld.global.f32 	%f55, [%rd2+-4];
	bra.uni 	$L__BB4_21;
$L__BB4_15:
	setp.ltu.f32 	%p27, %f16, 0f41B40000;
	setp.geu.f32 	%p28, %f16, 0f42870000;
	or.pred  	%p29, %p27, %p28;
	@%p29 bra 	$L__BB4_17;
	add.s32 	%r37, %r3, %r13;
	cvt.s64.s32 	%rd25, %r37;
	cvt.u64.u32 	%rd26, %r1;
	add.s64 	%rd27, %rd26, %rd25;
	shl.b64 	%rd28, %rd27, 2;
	add.s64 	%rd29, %rd1, %rd28;
	ld.global.f32 	%f54, [%rd29+-4];
	shl.b32 	%r38, %r13, 1;
	sub.s32 	%r39, %r37, %r38;
	cvt.s64.s32 	%rd30, %r39;
	add.s64 	%rd31, %rd26, %rd30;
	shl.b64 	%rd32, %rd31, 2;
	add.s64 	%rd33, %rd1, %rd32;
	ld.global.f32 	%f55, [%rd33+4];
	bra.uni 	$L__BB4_21;
$L__BB4_17:
	setp.ltu.f32 	%p30, %f16, 0f42870000;
	setp.geu.f32 	%p31, %f16, 0f42E10000;
	or.pred  	%p32, %p30, %p31;
	@%p32 bra 	$L__BB4_19;
	add.s32 	%r33, %r3, %r13;
	mul.wide.s32 	%rd21, %r13, 4;
	add.s64 	%rd22, %rd2, %rd21;
	ld.global.f32 	%f54, [%rd22];
	shl.b32 	%r34, %r13, 1;
	sub.s32 	%r35, %r33, %r34;
	add.s32 	%r36, %r35, %r1;
	mul.wide.s32 	%rd23, %r36, 4;
	add.s64 	%rd24, %rd1, %rd23;
	ld.global.f32 	%f55, [%rd24];
	bra.uni 	$L__BB4_21;
$L__BB4_19:
	setp.ltu.f32 	%p33, %f16, 0f42E10000;
	setp.geu.f32 	%p34, %f16, 0f431D8000;
	mov.f32 	%f54, 0f00000000;
	or.pred  	%p35, %p33, %p34;
	mov.f32 	%f55, %f54;
	@%p35 bra 	$L__BB4_21;
	sub.s32 	%r30, %r3, %r13;
	cvt.s64.s32 	%rd12, %r30;
	cvt.u64.u32 	%rd13, %r1;
	add.s64 	%rd14, %rd13, %rd12;
	shl.b64 	%rd15, %rd14, 2;
	add.s64 	%rd16, %rd1, %rd15;
	ld.global.f32 	%f54, [%rd16+-4];
	shl.b32 	%r31, %r13, 1;
	add.s32 	%r32, %r30, %r31;
	cvt.s64.s32 	%rd17, %r32;
	add.s64 	%rd18, %rd13, %rd17;
	shl.b64 	%rd19, %rd18, 2;
	add.s64 	%rd20, %rd1, %rd19;
	ld.global.f32 	%f55, [%rd20+4];
$L__BB4_21:
	setp.leu.f32 	%p36, %f1, %f54;
	setp.leu.f32 	%p37, %f1, %f55;
	or.pred  	%p38, %p36, %p37;
	@%p38 bra 	$L__BB4_24;
	st.global.f32 	[%rd3], %f1;
	bra.uni 	$L__BB4_24;
$L__BB4_23:
	st.global.f32 	[%rd3], %f1;
$L__BB4_24:
	ret;

}
	// .globl	threshold_kernel
.visible .entry threshold_kernel(
	.param .u64 .ptr .align 1 threshold_kernel_param_0,
	.param .u64 .ptr .align 1 threshold_kernel_param_1,
	.param .u32 threshold_kernel_param_2,
	.param .u32 threshold_kernel_param_3,
	.param .f32 threshold_kernel_param_4,
	.param .f32 threshold_kernel_param_5
)
{
	.reg .pred 	%p<6>;
	.reg .b16 	%rs<4>;
	.reg .b32 	%r<14>;
	.reg .b32 	%f<4>;
	.reg .b64 	%rd<13>;

	ld.param.u64 	%rd2, [threshold_kernel_param_0];
	ld.param.u64 	%rd3, [threshold_kernel_param_1];
	ld.param.u32 	%r4, [threshold_kernel_param_2];
	ld.param.u32 	%r5, [threshold_kernel_param_3];
	ld.param.f32 	%f2, [threshold_kernel_param_4];
	ld.param.f32 	%f3, [threshold_kernel_param_5];
	cvta.to.global.u64 	%rd1, %rd3;
	mov.u32 	%r7, %ctaid.x;
	mov.u32 	%r8, %ntid.x;
	mov.u32 	%r9, %tid.x;
	mad.lo.s32 	%r1, %r7, %r8, %r9;
	mov.u32 	%r10, %ctaid.y;
	mov.u32 	%r11, %ntid.y;
	mov.u32 	%r12, %tid.y;
	mad.lo.s32 	%r13, %r10, %r11, %r12;
	setp.ge.s32 	%p1, %r1, %r4;
	setp.ge.s32 	%p2, %r13, %r5;
	or.pred  	%p3, %p1, %p2;
	@%p3 bra 	$L__BB5_6;
	cvta.to.global.u64 	%rd4, %rd2;
	mad.lo.s32 	%r3, %r4, %r13, %r1;
	mul.wide.s32 	%rd5, %r3, 4;
	add.s64 	%rd6, %rd4, %rd5;
	ld.global.f32 	%f1, [%rd6];
	setp.ltu.f32 	%p4, %f1, %f2;
	@%p4 bra 	$L__BB5_3;
	cvt.s64.s32 	%rd7, %r3;
	add.s64 	%rd8, %rd1, %rd7;
	mov.b16 	%rs1, 2;
	st.global.u8 	[%rd8], %rs1;
	bra.uni 	$L__BB5_6;
$L__BB5_3:
	setp.ltu.f32 	%p5, %f1, %f3;
	@%p5 bra 	$L__BB5_5;
	cvt.s64.s32 	%rd9, %r3;
	add.s64 	%rd10, %rd1, %rd9;
	mov.b16 	%rs2, 1;
	st.global.u8 	[%rd10], %rs2;
	bra.uni 	$L__BB5_6;
$L__BB5_5:
	cvt.s64.s32 	%rd11, %r3;
	add.s64 	%rd12, %rd1, %rd11;
	mov.b16 	%rs3, 0;
	st.global.u8 	[%rd12], %rs3;
$L__BB5_6:
	ret;

}
	// .globl	hysteresis_kernel
.visible .entry hysteresis_kernel(
	.param .u64 .ptr .align 1 hysteresis_kernel_param_0,
	.param .u64 .ptr .align 1 hysteresis_kernel_param_1,
	.param .u32 hysteresis_kernel_param_2,
	.param .u32 hysteresis_kernel_param_3,
	.param .f32 hysteresis_kernel_param_4
)
{
	.reg .pred 	%p<25>;
	.reg .b16 	%rs<18>;
	.reg .b32 	%r<24>;
	.reg .b32 	%f<10>;
	.reg .b64 	%rd<18>;

	ld.param.u64 	%rd10, [hysteresis_kernel_param_0];
	ld.param.u64 	%rd11, [hysteresis_kernel_param_1];
	ld.param.u32 	%r7, [hysteresis_kernel_param_2];
	ld.param.u32 	%r8, [hysteresis_kernel_param_3];
	ld.param.f32 	%f1, [hysteresis_kernel_param_4];
	cvta.to.global.u64 	%rd1, %rd11;
	cvta.to.global.u64 	%rd2, %rd10;
	mov.u32 	%r10, %ctaid.x;
	mov.u32 	%r11, %ntid.x;
	mov.u32 	%r12, %tid.x;
	mad.lo.s32 	%r13, %r10, %r11, %r12;
	mov.u32 	%r14, %ctaid.y;
	mov.u32 	%r15, %ntid.y;
	mov.u32 	%r16, %tid.y;
	mad.lo.s32 	%r17, %r14, %r15, %r16;
	setp.lt.s32 	%p1, %r13, 1;
	add.s32 	%r18, %r7, -1;
	setp.ge.s32 	%p2, %r13, %r18;
	or.pred  	%p3, %p1, %p2;
	setp.eq.s32 	%p4, %r17, 0;
	or.pred  	%p5, %p4, %p3;
	add.s32 	%r19, %r8, -1;
	setp.ge.s32 	%p6, %r17, %r19;
	or.pred  	%p7, %p5, %p6;
	@%p7 bra 	$L__BB6_26;
	mul.lo.s32 	%r3, %r7, %r17;
	add.s32 	%r20, %r3, %r13;
	cvt.s64.s32 	%rd12, %r20;
	add.s64 	%rd3, %rd2, %rd12;
	ld.global.u8 	%rs1, [%rd3];
	setp.ne.s16 	%p8, %rs1, 2;
	@%p8 bra 	$L__BB6_26;
	sub.s32 	%r21, %r3, %r7;
	add.s32 	%r22, %r21, %r13;
	add.s32 	%r4, %r22, -1;
	cvt.s64.s32 	%rd13, %r4;
	add.s64 	%rd4, %rd2, %rd13;
	ld.global.u8 	%rs2, [%rd4];
	setp.ne.s16 	%p9, %rs2, 1;
	mul.wide.s32 	%rd14, %r4, 4;
	add.s64 	%rd5, %rd1, %rd14;
	@%p9 bra 	$L__BB6_5;
	ld.global.f32 	%f2, [%rd5];
	setp.ltu.f32 	%p10, %f2, %f1;
	@%p10 bra 	$L__BB6_5;
	mov.b16 	%rs3, 2;
	st.global.u8 	[%rd4], %rs3;
$L__BB6_5:
	ld.global.u8 	%rs4, [%rd4+1];
	setp.ne.s16 	%p11, %rs4, 1;
	@%p11 bra 	$L__BB6_8;
	ld.global.f32 	%f3, [%rd5+4];
	setp.ltu.f32 	%p12, %f3, %f1;
	@%p12 bra 	$L__BB6_8;
	mov.b16 	%rs5, 2;
	st.global.u8 	[%rd4+1], %rs5;
$L__BB6_8:
	ld.global.u8 	%rs6, [%rd4+2];
	setp.ne.s16 	%p13, %rs6, 1;
	@%p13 bra 	$L__BB6_11;
	ld.global.f32 	%f4, [%rd5+8];
	setp.ltu.f32 	%p14, %f4, %f1;
	@%p14 bra 	$L__BB6_11;
	mov.b16 	%rs7, 2;
	st.global.u8 	[%rd4+2], %rs7;
$L__BB6_11:
	add.s32 	%r5, %r4, %r7;
	add.s64 	%rd6, %rd3, -1;
	ld.global.u8 	%rs8, [%rd3+-1];
	setp.ne.s16 	%p15, %rs8, 1;
	mul.wide.s32 	%rd15, %r5, 4;
	add.s64 	%rd7, %rd1, %rd15;
	@%p15 bra 	$L__BB6_14;
	ld.global.f32 	%f5, [%rd7];
	setp.ltu.f32 	%p16, %f5, %f1;
	@%p16 bra 	$L__BB6_14;
	mov.b16 	%rs9, 2;
	st.global.u8 	[%rd6], %rs9;
$L__BB6_14:
	ld.global.u8 	%rs10, [%rd3+1];
	setp.ne.s16 	%p17, %rs10, 1;
	@%p17 bra 	$L__BB6_17;
	ld.global.f32 	%f6, [%rd7+8];
	setp.ltu.f32 	%p18, %f6, %f1;
	@%p18 bra 	$L__BB6_17;
	mov.b16 	%rs11, 2;
	st.global.u8 	[%rd3+1], %rs11;
$L__BB6_17:
	add.s32 	%r23, %r5, %r7;
	cvt.s64.s32 	%rd16, %r7;
	add.s64 	%rd8, %rd6, %rd16;
	ld.global.u8 	%rs12, [%rd8];
	setp.ne.s16 	%p19, %rs12, 1;
	mul.wide.s32 	%rd17, %r23, 4;
	add.s64 	%rd9, %rd1, %rd17;
	@%p19 bra 	$L__BB6_20;
	ld.global.f32 	%f7, [%rd9];
	setp.ltu.f32 	%p20, %f7, %f1;
	@%p20 bra 	$L__BB6_20;
	mov.b16 	%rs13, 2;
	st.global.u8 	[%rd8], %rs13;
$L__BB6_20:
	ld.global.u8 	%rs14, [%rd8+1];
	setp.ne.s16 	%p21, %rs14, 1;
	@%p21 bra 	$L__BB6_23;
	ld.global.f32 	%f8, [%rd9+4];
	setp.ltu.f32 	%p22, %f8, %f1;
	@%p22 bra 	$L__BB6_23;
	mov.b16 	%rs15, 2;
	st.global.u8 	[%rd8+1], %rs15;
$L__BB6_23:
	ld.global.u8 	%rs16, [%rd8+2];
	setp.ne.s16 	%p23, %rs16, 1;
	@%p23 bra 	$L__BB6_26;
	ld.global.f32 	%f9, [%rd9+8];
	setp.ltu.f32 	%p24, %f9, %f1;
	@%p24 bra 	$L__BB6_26;
	mov.b16 	%rs17, 2;
	st.global.u8 	[%rd8+2], %rs17;
$L__BB6_26:
	ret;

}


// ===== COMPILED SASS (sm_100) =====

	.target	sm_100

	.elftype	@"ET_EXEC"


//--------------------- .note.nv.tkinfo           --------------------------
	.section	.note.nv.tkinfo,"",@"SHT_NOTE"
	.sectionflags	@"SHF_NOTE_NV_TKINFO"
	.tkinfo
        /*0018*/ 	.word	0x00000002
        /*0030*/ 	.string	""
        /*0030*/ 	.string	"ptxas"
        /*0030*/ 	.string	"Cuda compilation tools, release 13.0, V13.0.88"
        /*0030*/ 	.string	"Build cuda_13.0.r13.0/compiler.36424714_0"
        /*0030*/ 	.string	"-arch sm_100 -m 64 "



//--------------------- .note.nv.cuinfo           --------------------------
	.section	.note.nv.cuinfo,"",@"SHT_NOTE"
	.sectionflags	@"SHF_NOTE_NV_CUINFO"
        /*0018*/ 	.short	0x0002
        /*001a*/ 	.short	0x0064
        /*001c*/ 	.short	0x0082
	.zero		2


//--------------------- .nv.info                  --------------------------
	.section	.nv.info,"",@"SHT_CUDA_INFO"
	.align	4


	//----- nvinfo : EIATTR_REGCOUNT
	.align		4
        /*0000*/ 	.byte	0x04, 0x2f
        /*0002*/ 	.short	(.L_1 - .L_0)
	.align		4
.L_0:
        /*0004*/ 	.word	index@(gaussian_filter_kernel)
        /*0008*/ 	.word	0x00000020


	//----- nvinfo : EIATTR_FRAME_SIZE
	.align		4
.L_1:
        /*000c*/ 	.byte	0x04, 0x11
        /*000e*/ 	.short	(.L_3 - .L_2)
	.align		4
.L_2:
        /*0010*/ 	.word	index@(gaussian_filter_kernel)
        /*0014*/ 	.word	0x00000000


	//----- nvinfo : EIATTR_REGCOUNT
	.align		4
.L_3:
        /*0018*/ 	.byte	0x04, 0x2f
        /*001a*/ 	.short	(.L_5 - .L_4)
	.align		4
.L_4:
        /*001c*/ 	.word	index@(sobel_filter_kernel)
        /*0020*/ 	.word	0x00000014


	//----- nvinfo : EIATTR_FRAME_SIZE
	.align		4
.L_5:
        /*0024*/ 	.byte	0x04, 0x11
        /*0026*/ 	.short	(.L_7 - .L_6)
	.align		4
.L_6:
        /*0028*/ 	.word	index@($__internal_3_$__cuda_sm3x_div_rn_noftz_f32_slowpath)
        /*002c*/ 	.word	0x00000000


	//----- nvinfo : EIATTR_FRAME_SIZE
	.align		4
.L_7:
        /*0030*/ 	.byte	0x04, 0x11
        /*0032*/ 	.short	(.L_9 - .L_8)
	.align		4
.L_8:
        /*0034*/ 	.word	index@($__internal_2_$__cuda_sm20_sqrt_rn_f32_slowpath)
        /*0038*/ 	.word	0x00000000


	//----- nvinfo : EIATTR_FRAME_SIZE
	.align		4
.L_9:
        /*003c*/ 	.byte	0x04, 0x11
        /*003e*/ 	.short	(.L_11 - .L_10)
	.align		4
.L_10:
        /*0040*/ 	.word	index@(sobel_filter_kernel)
        /*0044*/ 	.word	0x00000000


	//----- nvinfo : EIATTR_REGCOUNT
	.align		4
.L_11:
        /*0048*/ 	.byte	0x04, 0x2f
        /*004a*/ 	.short	(.L_13 - .L_12)
	.align		4
.L_12:
        /*004c*/ 	.word	index@(min_max_kernel)
        /*0050*/ 	.word	0x0000000e


	//----- nvinfo : EIATTR_FRAME_SIZE
	.align		4
.L_13:
        /*0054*/ 	.byte	0x04, 0x11
        /*0056*/ 	.short	(.L_15 - .L_14)
	.align		4
.L_14:
        /*0058*/ 	.word	index@(min_max_kernel)
        /*005c*/ 	.word	0x00000000


	//----- nvinfo : EIATTR_REGCOUNT
	.align		4
.L_15:
        /*0060*/ 	.byte	0x04, 0x2f
        /*0062*/ 	.short	(.L_17 - .L_16)
	.align		4
.L_16:
        /*0064*/ 	.word	index@(histogram_kernel)
        /*0068*/ 	.word	0x0000000f


	//----- nvinfo : EIATTR_FRAME_SIZE
	.align		4
.L_17:
        /*006c*/ 	.byte	0x04, 0x11
        /*006e*/ 	.short	(.L_19 - .L_18)
	.align		4
.L_18:
        /*0070*/ 	.word	index@($__internal_1_$__cuda_sm3x_div_rn_noftz_f32_slowpath)
        /*0074*/ 	.word	0x00000000


	//----- nvinfo : EIATTR_FRAME_SIZE
	.align		4
.L_19:
        /*0078*/ 	.byte	0x04, 0x11
        /*007a*/ 	.short	(.L_21 - .L_20)
	.align		4
.L_20:
        /*007c*/ 	.word	index@(histogram_kernel)
        /*0080*/ 	.word	0x00000000


	//----- nvinfo : EIATTR_REGCOUNT
	.align		4
.L_21:
        /*0084*/ 	.byte	0x04, 0x2f
        /*0086*/ 	.short	(.L_23 - .L_22)
	.align		4
.L_22:
        /*0088*/ 	.word	index@(non_max_suppression_kernel)
        /*008c*/ 	.word	0x0000001c


	//----- nvinfo : EIATTR_FRAME_SIZE
	.align		4
.L_23:
        /*0090*/ 	.byte	0x04, 0x11
        /*0092*/ 	.short	(.L_25 - .L_24)
	.align		4
.L_24:
        /*0094*/ 	.word	index@($__internal_0_$__cuda_sm20_div_rn_f64_full)
        /*0098*/ 	.word	0x00000000


	//----- nvinfo : EIATTR_FRAME_SIZE
	.align		4
.L_25:
        /*009c*/ 	.byte	0x04, 0x11
        /*009e*/ 	.short	(.L_27 - .L_26)
	.align		4
.L_26:
        /*00a0*/ 	.word	index@(non_max_suppression_kernel)
        /*00a4*/ 	.word	0x00000000


	//----- nvinfo : EIATTR_REGCOUNT
	.align		4
.L_27:
        /*00a8*/ 	.byte	0x04, 0x2f
        /*00aa*/ 	.short	(.L_29 - .L_28)
	.align		4
.L_28:
        /*00ac*/ 	.word	index@(threshold_kernel)
        /*00b0*/ 	.word	0x0000000a


	//----- nvinfo : EIATTR_FRAME_SIZE
	.align		4
.L_29:
        /*00b4*/ 	.byte	0x04, 0x11
        /*00b6*/ 	.short	(.L_31 - .L_30)
	.align		4
.L_30:
        /*00b8*/ 	.word	index@(threshold_kernel)
        /*00bc*/ 	.word	0x00000000


	//----- nvinfo : EIATTR_REGCOUNT
	.align		4
.L_31:
        /*00c0*/ 	.byte	0x04, 0x2f
        /*00c2*/ 	.short	(.L_33 - .L_32)
	.align		4
.L_32:
        /*00c4*/ 	.word	index@(hysteresis_kernel)
        /*00c8*/ 	.word	0x0000000e


	//----- nvinfo : EIATTR_FRAME_SIZE
	.align		4
.L_33:
        /*00cc*/ 	.byte	0x04, 0x11
        /*00ce*/ 	.short	(.L_35 - .L_34)
	.align		4
.L_34:
        /*00d0*/ 	.word	index@(hysteresis_kernel)
        /*00d4*/ 	.word	0x00000000


	//----- nvinfo : EIATTR_MIN_STACK_SIZE
	.align		4
.L_35:
        /*00d8*/ 	.byte	0x04, 0x12
        /*00da*/ 	.short	(.L_37 - .L_36)
	.align		4
.L_36:
        /*00dc*/ 	.word	index@(hysteresis_kernel)
        /*00e0*/ 	.word	0x00000000


	//----- nvinfo : EIATTR_MIN_STACK_SIZE
	.align		4
.L_37:
        /*00e4*/ 	.byte	0x04, 0x12
        /*00e6*/ 	.short	(.L_39 - .L_38)
	.align		4
.L_38:
        /*00e8*/ 	.word	index@(threshold_kernel)
        /*00ec*/ 	.word	0x00000000


	//----- nvinfo : EIATTR_MIN_STACK_SIZE
	.align		4
.L_39:
        /*00f0*/ 	.byte	0x04, 0x12
        /*00f2*/ 	.short	(.L_41 - .L_40)
	.align		4
.L_40:
        /*00f4*/ 	.word	index@(non_max_suppression_kernel)
        /*00f8*/ 	.word	0x00000000


	//----- nvinfo : EIATTR_MIN_STACK_SIZE
	.align		4
.L_41:
        /*00fc*/ 	.byte	0x04, 0x12
        /*00fe*/ 	.short	(.L_43 - .L_42)
	.align		4
.L_42:
        /*0100*/ 	.word	index@(histogram_kernel)
        /*0104*/ 	.word	0x00000000


	//----- nvinfo : EIATTR_MIN_STACK_SIZE
	.align		4
.L_43:
        /*0108*/ 	.byte	0x04, 0x12
        /*010a*/ 	.short	(.L_45 - .L_44)
	.align		4
.L_44:
        /*010c*/ 	.word	index@(min_max_kernel)
        /*0110*/ 	.word	0x00000000


	//----- nvinfo : EIATTR_MIN_STACK_SIZE
	.align		4
.L_45:
        /*0114*/ 	.byte	0x04, 0x12
        /*0116*/ 	.short	(.L_47 - .L_46)
	.align		4
.L_46:
        /*0118*/ 	.word	index@(sobel_filter_kernel)
        /*011c*/ 	.word	0x00000000


	//----- nvinfo : EIATTR_MIN_STACK_SIZE
	.align		4
.L_47:
        /*0120*/ 	.byte	0x04, 0x12
        /*0122*/ 	.short	(.L_49 - .L_48)
	.align		4
.L_48:
        /*0124*/ 	.word	index@(gaussian_filter_kernel)
        /*0128*/ 	.word	0x00000000
.L_49:


//--------------------- .nv.compat                --------------------------
	.section	.nv.compat,"",@"SHT_CUDA_COMPAT_INFO"
	.align	4
        /*0000*/ 	.byte	0x02, 0x09, 0x00, 0x00, 0x02, 0x02, 0x01, 0x00, 0x02, 0x05, 0x05, 0x00, 0x03, 0x07, 0x01, 0x01
        /*0010*/ 	.byte	0x02, 0x03, 0x00, 0x00, 0x02, 0x06, 0x01, 0x00, 0x04, 0x0b, 0x08, 0x00, 0x01, 0x00, 0x00, 0x00
        /*0020*/ 	.byte	0x00, 0x00, 0x00, 0x00


//--------------------- .nv.info.hysteresis_kernel --------------------------
	.section	.nv.info.hysteresis_kernel,"",@"SHT_CUDA_INFO"
	.sectionflags	@""
	.align	4


	//----- nvinfo : EIATTR_CUDA_API_VERSION
	.align		4
        /*0000*/ 	.byte	0x04, 0x37
        /*0002*/ 	.short	(.L_51 - .L_50)
.L_50:
        /*0004*/ 	.word	0x00000082


	//----- nvinfo : EIATTR_KPARAM_INFO
	.align		4
.L_51:
        /*0008*/ 	.byte	0x04, 0x17
        /*000a*/ 	.short	(.L_53 - .L_52)
.L_52:
        /*000c*/ 	.word	0x00000000
        /*0010*/ 	.short	0x0004
        /*0012*/ 	.short	0x0018
        /*0014*/ 	.byte	0x00, 0xf0, 0x11, 0x00


	//----- nvinfo : EIATTR_KPARAM_INFO
	.align		4
.L_53:
        /*0018*/ 	.byte	0x04, 0x17
        /*001a*/ 	.short	(.L_55 - .L_54)
.L_54:
        /*001c*/ 	.word	0x00000000
        /*0020*/ 	.short	0x0003
        /*0022*/ 	.short	0x0014
        /*0024*/ 	.byte	0x00, 0xf0, 0x11, 0x00


	//----- nvinfo : EIATTR_KPARAM_INFO
	.align		4
.L_55:
        /*0028*/ 	.byte	0x04, 0x17
        /*002a*/ 	.short	(.L_57 - .L_56)
.L_56:
        /*002c*/ 	.word	0x00000000
        /*0030*/ 	.short	0x0002
        /*0032*/ 	.short	0x0010
        /*0034*/ 	.byte	0x00, 0xf0, 0x11, 0x00


	//----- nvinfo : EIATTR_KPARAM_INFO
	.align		4
.L_57:
        /*0038*/ 	.byte	0x04, 0x17
        /*003a*/ 	.short	(.L_59 - .L_58)
.L_58:
        /*003c*/ 	.word	0x00000000
        /*0040*/ 	.short	0x0001
        /*0042*/ 	.short	0x0008
        /*0044*/ 	.byte	0x00, 0xf5, 0x21, 0x00


	//----- nvinfo : EIATTR_KPARAM_INFO
	.align		4
.L_59:
        /*0048*/ 	.byte	0x04, 0x17
        /*004a*/ 	.short	(.L_61 - .L_60)
.L_60:
        /*004c*/ 	.word	0x00000000
        /*0050*/ 	.short	0x0000
        /*0052*/ 	.short	0x0000
        /*0054*/ 	.byte	0x00, 0xf5, 0x21, 0x00


	//----- nvinfo : EIATTR_SPARSE_MMA_MASK
	.align		4
.L_61:
        /*0058*/ 	.byte	0x03, 0x50
        /*005a*/ 	.short	0x0000


	//----- nvinfo : EIATTR_MAXREG_COUNT
	.align		4
        /*005c*/ 	.byte	0x03, 0x1b
        /*005e*/ 	.short	0x00ff


	//----- nvinfo : EIATTR_MERCURY_ISA_VERSION
	.align		4
        /*0060*/ 	.byte	0x03, 0x5f
        /*0062*/ 	.short	0x0101


	//----- nvinfo : EIATTR_VRC_CTA_INIT_COUNT
	.align		4
        /*0064*/ 	.byte	0x02, 0x4a
	.zero		1
	.zero		1


	//----- nvinfo : EIATTR_EXIT_INSTR_OFFSETS
	.align		4
        /*0068*/ 	.byte	0x04, 0x1c
        /*006a*/ 	.short	(.L_63 - .L_62)


	//   ....[0]....
.L_62:
        /*006c*/ 	.word	0x00000100


	//   ....[1]....
        /*0070*/ 	.word	0x00000180


	//   ....[2]....
        /*0074*/ 	.word	0x000006d0


	//   ....[3]....
        /*0078*/ 	.word	0x00000710


	//   ....[4]....
        /*007c*/ 	.word	0x00000740


	//----- nvinfo : EIATTR_CRS_STACK_SIZE
	.align		4
.L_63:
        /*0080*/ 	.byte	0x04, 0x1e
        /*0082*/ 	.short	(.L_65 - .L_64)
.L_64:
        /*0084*/ 	.word	0x00000000


	//----- nvinfo : EIATTR_CBANK_PARAM_SIZE
	.align		4
.L_65:
        /*0088*/ 	.byte	0x03, 0x19
        /*008a*/ 	.short	0x001c


	//----- nvinfo : EIATTR_PARAM_CBANK
	.align		4
        /*008c*/ 	.byte	0x04, 0x0a
        /*008e*/ 	.short	(.L_67 - .L_66)
	.align		4
.L_66:
        /*0090*/ 	.word	index@(.nv.constant0.hysteresis_kernel)
        /*0094*/ 	.short	0x0380
        /*0096*/ 	.short	0x001c


	//----- nvinfo : EIATTR_SW_WAR
	.align		4
.L_67:
        /*0098*/ 	.byte	0x04, 0x36
        /*009a*/ 	.short	(.L_69 - .L_68)
.L_68:
        /*009c*/ 	.word	0x00000008
.L_69:


//--------------------- .nv.info.threshold_kernel --------------------------
	.section	.nv.info.threshold_kernel,"",@"SHT_CUDA_INFO"
	.sectionflags	@""
	.align	4


	//----- nvinfo : EIATTR_CUDA_API_VERSION
	.align		4
        /*0000*/ 	.byte	0x04, 0x37
        /*0002*/ 	.short	(.L_71 - .L_70)
.L_70:
        /*0004*/ 	.word	0x00000082


	//----- nvinfo : EIATTR_KPARAM_INFO
	.align		4
.L_71:
        /*0008*/ 	.byte	0x04, 0x17
        /*000a*/ 	.short	(.L_73 - .L_72)
.L_72:
        /*000c*/ 	.word	0x00000000
        /*0010*/ 	.short	0x0005
        /*0012*/ 	.short	0x001c
        /*0014*/ 	.byte	0x00, 0xf0, 0x11, 0x00


	//----- nvinfo : EIATTR_KPARAM_INFO
	.align		4
.L_73:
        /*0018*/ 	.byte	0x04, 0x17
        /*001a*/ 	.short	(.L_75 - .L_74)
.L_74:
        /*001c*/ 	.word	0x00000000
        /*0020*/ 	.short	0x0004
        /*0022*/ 	.short	0x0018
        /*0024*/ 	.byte	0x00, 0xf0, 0x11, 0x00


	//----- nvinfo : EIATTR_KPARAM_INFO
	.align		4
.L_75:
        /*0028*/ 	.byte	0x04, 0x17
        /*002a*/ 	.short	(.L_77 - .L_76)
.L_76:
        /*002c*/ 	.word	0x00000000
        /*0030*/ 	.short	0x0003
        /*0032*/ 	.short	0x0014
        /*0034*/ 	.byte	0x00, 0xf0, 0x11, 0x00


	//----- nvinfo : EIATTR_KPARAM_INFO
	.align		4
.L_77:
        /*0038*/ 	.byte	0x04, 0x17
        /*003a*/ 	.short	(.L_79 - .L_78)
.L_78:
        /*003c*/ 	.word	0x00000000
        /*0040*/ 	.short	0x0002
        /*0042*/ 	.short	0x0010
        /*0044*/ 	.byte	0x00, 0xf0, 0x11, 0x00


	//----- nvinfo : EIATTR_KPARAM_INFO
	.align		4
.L_79:
        /*0048*/ 	.byte	0x04, 0x17
        /*004a*/ 	.short	(.L_81 - .L_80)
.L_80:
        /*004c*/ 	.word	0x00000000
        /*0050*/ 	.short	0x0001
        /*0052*/ 	.short	0x0008
        /*0054*/ 	.byte	0x00, 0xf5, 0x21, 0x00


	//----- nvinfo : EIATTR_KPARAM_INFO
	.align		4
.L_81:
        /*0058*/ 	.byte	0x04, 0x17
        /*005a*/ 	.short	(.L_83 - .L_82)
.L_82:
        /*005c*/ 	.word	0x00000000
        /*0060*/ 	.short	0x0000
        /*0062*/ 	.short	0x0000
        /*0064*/ 	.byte	0x00, 0xf5, 0x21, 0x00


	//----- nvinfo : EIATTR_SPARSE_MMA_MASK
	.align		4
.L_83:
        /*0068*/ 	.byte	0x03, 0x50
        /*006a*/ 	.short	0x0000


	//----- nvinfo : EIATTR_MAXREG_COUNT
	.align		4
        /*006c*/ 	.byte	0x03, 0x1b
        /*006e*/ 	.short	0x00ff


	//----- nvinfo : EIATTR_MERCURY_ISA_VERSION
	.align		4
        /*0070*/ 	.byte	0x03, 0x5f
        /*0072*/ 	.short	0x0101


	//----- nvinfo : EIATTR_VRC_CTA_INIT_COUNT
	.align		4
        /*0074*/ 	.byte	0x02, 0x4a
	.zero		1
	.zero		1


	//----- nvinfo : EIATTR_EXIT_INSTR_OFFSETS
	.align		4
        /*0078*/ 	.byte	0x04, 0x1c
        /*007a*/ 	.short	(.L_85 - .L_84)


	//   ....[0]....
.L_84:
        /*007c*/ 	.word	0x000000c0


	//   ....[1]....
        /*0080*/ 	.word	0x00000190


	//   ....[2]....
        /*0084*/ 	.word	0x00000210


	//   ....[3]....
        /*0088*/ 	.word	0x00000260


	//----- nvinfo : EIATTR_CBANK_PARAM_SIZE
	.align		4
.L_85:
        /*008c*/ 	.byte	0x03, 0x19
        /*008e*/ 	.short	0x0020


	//----- nvinfo : EIATTR_PARAM_CBANK
	.align		4
        /*0090*/ 	.byte	0x04, 0x0a
        /*0092*/ 	.short	(.L_87 - .L_86)
	.align		4
.L_86:
        /*0094*/ 	.word	index@(.nv.constant0.threshold_kernel)
        /*0098*/ 	.short	0x0380
        /*009a*/ 	.short	0x0020


	//----- nvinfo : EIATTR_SW_WAR
	.align		4
.L_87:
        /*009c*/ 	.byte	0x04, 0x36
        /*009e*/ 	.short	(.L_89 - .L_88)
.L_88:
        /*00a0*/ 	.word	0x00000008
.L_89:


//--------------------- .nv.info.non_max_suppression_kernel --------------------------
	.section	.nv.info.non_max_suppression_kernel,"",@"SHT_CUDA_INFO"
	.sectionflags	@""
	.align	4


	//----- nvinfo : EIATTR_CUDA_API_VERSION
	.align		4
        /*0000*/ 	.byte	0x04, 0x37
        /*0002*/ 	.short	(.L_91 - .L_90)
.L_90:
        /*0004*/ 	.word	0x00000082


	//----- nvinfo : EIATTR_KPARAM_INFO
	.align		4
.L_91:
        /*0008*/ 	.byte	0x04, 0x17
        /*000a*/ 	.short	(.L_93 - .L_92)
.L_92:
        /*000c*/ 	.word	0x00000000
        /*0010*/ 	.short	0x0004
        /*0012*/ 	.short	0x001c
        /*0014*/ 	.byte	0x00, 0xf0, 0x11, 0x00


	//----- nvinfo : EIATTR_KPARAM_INFO
	.align		4
.L_93:
        /*0018*/ 	.byte	0x04, 0x17
        /*001a*/ 	.short	(.L_95 - .L_94)
.L_94:
        /*001c*/ 	.word	0x00000000
        /*0020*/ 	.short	0x0003
        /*0022*/ 	.short	0x0018
        /*0024*/ 	.byte	0x00, 0xf0, 0x11, 0x00


	//----- nvinfo : EIATTR_KPARAM_INFO
	.align		4
.L_95:
        /*0028*/ 	.byte	0x04, 0x17
        /*002a*/ 	.short	(.L_97 - .L_96)
.L_96:
        /*002c*/ 	.word	0x00000000
        /*0030*/ 	.short	0x0002
        /*0032*/ 	.short	0x0010
        /*0034*/ 	.byte	0x00, 0xf5, 0x21, 0x00


	//----- nvinfo : EIATTR_KPARAM_INFO
	.align		4
.L_97:
        /*0038*/ 	.byte	0x04, 0x17
        /*003a*/ 	.short	(.L_99 - .L_98)
.L_98:
        /*003c*/ 	.word	0x00000000
        /*0040*/ 	.short	0x0001
        /*0042*/ 	.short	0x0008
        /*0044*/ 	.byte	0x00, 0xf5, 0x21, 0x00


	//----- nvinfo : EIATTR_KPARAM_INFO
	.align		4
.L_99:
        /*0048*/ 	.byte	0x04, 0x17
        /*004a*/ 	.short	(.L_101 - .L_100)
.L_100:
        /*004c*/ 	.word	0x00000000
        /*0050*/ 	.short	0x0000
        /*0052*/ 	.short	0x0000
        /*0054*/ 	.byte	0x00, 0xf5, 0x21, 0x00


	//----- nvinfo : EIATTR_SPARSE_MMA_MASK
	.align		4
.L_101:
        /*0058*/ 	.byte	0x03, 0x50
        /*005a*/ 	.short	0x0000


	//----- nvinfo : EIATTR_MAXREG_COUNT
	.align		4
        /*005c*/ 	.byte	0x03, 0x1b
        /*005e*/ 	.short	0x00ff


	//----- nvinfo : EIATTR_MERCURY_ISA_VERSION
	.align		4
        /*0060*/ 	.byte	0x03, 0x5f
        /*0062*/ 	.short	0x0101


	//----- nvinfo : EIATTR_VRC_CTA_INIT_COUNT
	.align		4
        /*0064*/ 	.byte	0x02, 0x4a
	.zero		1
	.zero		1


	//----- nvinfo : EIATTR_EXIT_INSTR_OFFSETS
	.align		4
        /*0068*/ 	.byte	0x04, 0x1c
        /*006a*/ 	.short	(.L_103 - .L_102)


	//   ....[0]....
.L_102:
        /*006c*/ 	.word	0x000000c0


	//   ....[1]....
        /*0070*/ 	.word	0x00000b20


	//   ....[2]....
        /*0074*/ 	.word	0x00000b40


	//   ....[3]....
        /*0078*/ 	.word	0x00000b60


	//----- nvinfo : EIATTR_CRS_STACK_SIZE
	.align		4
.L_103:
        /*007c*/ 	.byte	0x04, 0x1e
        /*007e*/ 	.short	(.L_105 - .L_104)
.L_104:
        /*0080*/ 	.word	0x00000000


	//----- nvinfo : EIATTR_CBANK_PARAM_SIZE
	.align		4
.L_105:
        /*0084*/ 	.byte	0x03, 0x19
        /*0086*/ 	.short	0x0020


	//----- nvinfo : EIATTR_PARAM_CBANK
	.align		4
        /*0088*/ 	.byte	0x04, 0x0a
        /*008a*/ 	.short	(.L_107 - .L_106)
	.align		4
.L_106:
        /*008c*/ 	.word	index@(.nv.constant0.non_max_suppression_kernel)
        /*0090*/ 	.short	0x0380
        /*0092*/ 	.short	0x0020


	//----- nvinfo : EIATTR_SW_WAR
	.align		4
.L_107:
        /*0094*/ 	.byte	0x04, 0x36
        /*0096*/ 	.short	(.L_109 - .L_108)
.L_108:
        /*0098*/ 	.word	0x00000008
.L_109:


//--------------------- .nv.info.histogram_kernel --------------------------
	.section	.nv.info.histogram_kernel,"",@"SHT_CUDA_INFO"
	.sectionflags	@""
	.align	4


	//----- nvinfo : EIATTR_CUDA_API_VERSION
	.align		4
        /*0000*/ 	.byte	0x04, 0x37
        /*0002*/ 	.short	(.L_111 - .L_110)
.L_110:
        /*0004*/ 	.word	0x00000082


	//----- nvinfo : EIATTR_KPARAM_INFO
	.align		4
.L_111:
        /*0008*/ 	.byte	0x04, 0x17
        /*000a*/ 	.short	(.L_113 - .L_112)
.L_112:
        /*000c*/ 	.word	0x00000000
        /*0010*/ 	.short	0x0006
        /*0012*/ 	.short	0x0020
        /*0014*/ 	.byte	0x00, 0xf0, 0x11, 0x00


	//----- nvinfo : EIATTR_KPARAM_INFO
	.align		4
.L_113:
        /*0018*/ 	.byte	0x04, 0x17
        /*001a*/ 	.short	(.L_115 - .L_114)
.L_114:
        /*001c*/ 	.word	0x00000000
        /*0020*/ 	.short	0x0005
        /*0022*/ 	.short	0x001c
        /*0024*/ 	.byte	0x00, 0xf0, 0x11, 0x00


	//----- nvinfo : EIATTR_KPARAM_INFO
	.align		4
.L_115:
        /*0028*/ 	.byte	0x04, 0x17
        /*002a*/ 	.short	(.L_117 - .L_116)
.L_116:
        /*002c*/ 	.word	0x00000000
        /*0030*/ 	.short	0x0004
        /*0032*/ 	.short	0x0018
        /*0034*/ 	.byte	0x00, 0xf0, 0x11, 0x00


	//----- nvinfo : EIATTR_KPARAM_INFO
	.align		4
.L_117:
        /*0038*/ 	.byte	0x04, 0x17
        /*003a*/ 	.short	(.L_119 - .L_118)
.L_118:
        /*003c*/ 	.word	0x00000000
        /*0040*/ 	.short	0x0003
        /*0042*/ 	.short	0x0014
        /*0044*/ 	.byte	0x00, 0xf0, 0x11, 0x00


	//----- nvinfo : EIATTR_KPARAM_INFO
	.align		4
.L_119:
        /*0048*/ 	.byte	0x04, 0x17
        /*004a*/ 	.short	(.L_121 - .L_120)
.L_120:
        /*004c*/ 	.word	0x00000000
        /*0050*/ 	.short	0x0002
        /*0052*/ 	.short	0x0010
        /*0054*/ 	.byte	0x00, 0xf0, 0x11, 0x00


	//----- nvinfo : EIATTR_KPARAM_INFO
	.align		4
.L_121:
        /*0058*/ 	.byte	0x04, 0x17
        /*005a*/ 	.short	(.L_123 - .L_122)
.L_122:
        /*005c*/ 	.word	0x00000000
        /*0060*/ 	.short	0x0001
        /*0062*/ 	.short	0x0008
        /*0064*/ 	.byte	0x00, 0xf5, 0x21, 0x00


	//----- nvinfo : EIATTR_KPARAM_INFO
	.align		4
.L_123:
        /*0068*/ 	.byte	0x04, 0x17
        /*006a*/ 	.short	(.L_125 - .L_124)
.L_124:
        /*006c*/ 	.word	0x00000000
        /*0070*/ 	.short	0x0000
        /*0072*/ 	.short	0x0000
        /*0074*/ 	.byte	0x00, 0xf5, 0x21, 0x00


	//----- nvinfo : EIATTR_SPARSE_MMA_MASK
	.align		4
.L_125:
        /*0078*/ 	.byte	0x03, 0x50
        /*007a*/ 	.short	0x0000


	//----- nvinfo : EIATTR_MAXREG_COUNT
	.align		4
        /*007c*/ 	.byte	0x03, 0x1b
        /*007e*/ 	.short	0x00ff


	//----- nvinfo : EIATTR_MERCURY_ISA_VERSION
	.align		4
        /*0080*/ 	.byte	0x03, 0x5f
        /*0082*/ 	.short	0x0101


	//----- nvinfo : EIATTR_VRC_CTA_INIT_COUNT
	.align		4
        /*0084*/ 	.byte	0x02, 0x4a
	.zero		1
	.zero		1


	//----- nvinfo : EIATTR_EXIT_INSTR_OFFSETS
	.align		4
        /*0088*/ 	.byte	0x04, 0x1c
        /*008a*/ 	.short	(.L_127 - .L_126)


	//   ....[0]....
.L_126:
        /*008c*/ 	.word	0x00000080


	//   ....[1]....
        /*0090*/ 	.word	0x00000290


	//----- nvinfo : EIATTR_CRS_STACK_SIZE
	.align		4
.L_127:
        /*0094*/ 	.byte	0x04, 0x1e
        /*0096*/ 	.short	(.L_129 - .L_128)
.L_128:
        /*0098*/ 	.word	0x00000000


	//----- nvinfo : EIATTR_CBANK_PARAM_SIZE
	.align		4
.L_129:
        /*009c*/ 	.byte	0x03, 0x19
        /*009e*/ 	.short	0x0024


	//----- nvinfo : EIATTR_PARAM_CBANK
	.align		4
        /*00a0*/ 	.byte	0x04, 0x0a
        /*00a2*/ 	.short	(.L_131 - .L_130)
	.align		4
.L_130:
        /*00a4*/ 	.word	index@(.nv.constant0.histogram_kernel)
        /*00a8*/ 	.short	0x0380
        /*00aa*/ 	.short	0x0024


	//----- nvinfo : EIATTR_SW_WAR
	.align		4
.L_131:
        /*00ac*/ 	.byte	0x04, 0x36
        /*00ae*/ 	.short	(.L_133 - .L_132)
.L_132:
        /*00b0*/ 	.word	0x00000008
.L_133:


//--------------------- .nv.info.min_max_kernel   --------------------------
	.section	.nv.info.min_max_kernel,"",@"SHT_CUDA_INFO"
	.sectionflags	@""
	.align	4


	//----- nvinfo : EIATTR_CUDA_API_VERSION
	.align		4
        /*0000*/ 	.byte	0x04, 0x37
        /*0002*/ 	.short	(.L_135 - .L_134)
.L_134:
        /*0004*/ 	.word	0x00000082


	//----- nvinfo : EIATTR_KPARAM_INFO
	.align		4
.L_135:
        /*0008*/ 	.byte	0x04, 0x17
        /*000a*/ 	.short	(.L_137 - .L_136)
.L_136:
        /*000c*/ 	.word	0x00000000
        /*0010*/ 	.short	0x0004
        /*0012*/ 	.short	0x001c
        /*0014*/ 	.byte	0x00, 0xf0, 0x11, 0x00


	//----- nvinfo : EIATTR_KPARAM_INFO
	.align		4
.L_137:
        /*0018*/ 	.byte	0x04, 0x17
        /*001a*/ 	.short	(.L_139 - .L_138)
.L_138:
        /*001c*/ 	.word	0x00000000
        /*0020*/ 	.short	0x0003
        /*0022*/ 	.short	0x0018
        /*0024*/ 	.byte	0x00, 0xf0, 0x11, 0x00


	//----- nvinfo : EIATTR_KPARAM_INFO
	.align		4
.L_139:
        /*0028*/ 	.byte	0x04, 0x17
        /*002a*/ 	.short	(.L_141 - .L_140)
.L_140:
        /*002c*/ 	.word	0x00000000
        /*0030*/ 	.short	0x0002
        /*0032*/ 	.short	0x0010
        /*0034*/ 	.byte	0x00, 0xf5, 0x21, 0x00


	//----- nvinfo : EIATTR_KPARAM_INFO
	.align		4
.L_141:
        /*0038*/ 	.byte	0x04, 0x17
        /*003a*/ 	.short	(.L_143 - .L_142)
.L_142:
        /*003c*/ 	.word	0x00000000
        /*0040*/ 	.short	0x0001
        /*0042*/ 	.short	0x0008
        /*0044*/ 	.byte	0x00, 0xf5, 0x21, 0x00


	//----- nvinfo : EIATTR_KPARAM_INFO
	.align		4
.L_143:
        /*0048*/ 	.byte	0x04, 0x17
        /*004a*/ 	.short	(.L_145 - .L_144)
.L_144:
        /*004c*/ 	.word	0x00000000
        /*0050*/ 	.short	0x0000
        /*0052*/ 	.short	0x0000
        /*0054*/ 	.byte	0x00, 0xf5, 0x21, 0x00


	//----- nvinfo : EIATTR_SPARSE_MMA_MASK
	.align		4
.L_145:
        /*0058*/ 	.byte	0x03, 0x50
        /*005a*/ 	.short	0x0000


	//----- nvinfo : EIATTR_MAXREG_COUNT
	.align		4
        /*005c*/ 	.byte	0x03, 0x1b
        /*005e*/ 	.short	0x00ff


	//----- nvinfo : EIATTR_NUM_BARRIERS
	.align		4
        /*0060*/ 	.byte	0x02, 0x4c
        /*0062*/ 	.byte	0x01
	.zero		1


	//----- nvinfo : EIATTR_MERCURY_ISA_VERSION
	.align		4
        /*0064*/ 	.byte	0x03, 0x5f
        /*0066*/ 	.short	0x0101


	//----- nvinfo : EIATTR_VRC_CTA_INIT_COUNT
	.align		4
        /*0068*/ 	.byte	0x02, 0x4a
	.zero		1
	.zero		1


	//----- nvinfo : EIATTR_EXIT_INSTR_OFFSETS
	.align		4
        /*006c*/ 	.byte	0x04, 0x1c
        /*006e*/ 	.short	(.L_147 - .L_146)


	//   ....[0]....
.L_146:
        /*0070*/ 	.word	0x00000300


	//   ....[1]....
        /*0074*/ 	.word	0x000003c0


	//----- nvinfo : EIATTR_CRS_STACK_SIZE
	.align		4
.L_147:
        /*0078*/ 	.byte	0x04, 0x1e
        /*007a*/ 	.short	(.L_149 - .L_148)
.L_148:
        /*007c*/ 	.word	0x00000000


	//----- nvinfo : EIATTR_CBANK_PARAM_SIZE
	.align		4
.L_149:
        /*0080*/ 	.byte	0x03, 0x19
        /*0082*/ 	.short	0x0020


	//----- nvinfo : EIATTR_PARAM_CBANK
	.align		4
        /*0084*/ 	.byte	0x04, 0x0a
        /*0086*/ 	.short	(.L_151 - .L_150)
	.align		4
.L_150:
        /*0088*/ 	.word	index@(.nv.constant0.min_max_kernel)
        /*008c*/ 	.short	0x0380
        /*008e*/ 	.short	0x0020


	//----- nvinfo : EIATTR_SW_WAR
	.align		4
.L_151:
        /*0090*/ 	.byte	0x04, 0x36
        /*0092*/ 	.short	(.L_153 - .L_152)
.L_152:
        /*0094*/ 	.word	0x00000008
.L_153:


//--------------------- .nv.info.sobel_filter_kernel --------------------------
	.section	.nv.info.sobel_filter_kernel,"",@"SHT_CUDA_INFO"
	.sectionflags	@""
	.align	4


	//----- nvinfo : EIATTR_CUDA_API_VERSION
	.align		4
        /*0000*/ 	.byte	0x04, 0x37
        /*0002*/ 	.short	(.L_155 - .L_154)
.L_154:
        /*0004*/ 	.word	0x00000082


	//----- nvinfo : EIATTR_KPARAM_INFO
	.align		4
.L_155:
        /*0008*/ 	.byte	0x04, 0x17
        /*000a*/ 	.short	(.L_157 - .L_156)
.L_156:
        /*000c*/ 	.word	0x00000000
        /*0010*/ 	.short	0x0004
        /*0012*/ 	.short	0x001c
        /*0014*/ 	.byte	0x00, 0xf0, 0x11, 0x00


	//----- nvinfo : EIATTR_KPARAM_INFO
	.align		4
.L_157:
        /*0018*/ 	.byte	0x04, 0x17
        /*001a*/ 	.short	(.L_159 - .L_158)
.L_158:
        /*001c*/ 	.word	0x00000000
        /*0020*/ 	.short	0x0003
        /*0022*/ 	.short	0x0018
        /*0024*/ 	.byte	0x00, 0xf0, 0x11, 0x00


	//----- nvinfo : EIATTR_KPARAM_INFO
	.align		4
.L_159:
        /*0028*/ 	.byte	0x04, 0x17
        /*002a*/ 	.short	(.L_161 - .L_160)
.L_160:
        /*002c*/ 	.word	0x00000000
        /*0030*/ 	.short	0x0002
        /*0032*/ 	.short	0x0010
        /*0034*/ 	.byte	0x00, 0xf5, 0x21, 0x00


	//----- nvinfo : EIATTR_KPARAM_INFO
	.align		4
.L_161:
        /*0038*/ 	.byte	0x04, 0x17
        /*003a*/ 	.short	(.L_163 - .L_162)
.L_162:
        /*003c*/ 	.word	0x00000000
        /*0040*/ 	.short	0x0001
        /*0042*/ 	.short	0x0008
        /*0044*/ 	.byte	0x00, 0xf5, 0x21, 0x00


	//----- nvinfo : EIATTR_KPARAM_INFO
	.align		4
.L_163:
        /*0048*/ 	.byte	0x04, 0x17
        /*004a*/ 	.short	(.L_165 - .L_164)
.L_164:
        /*004c*/ 	.word	0x00000000
        /*0050*/ 	.short	0x0000
        /*0052*/ 	.short	0x0000
        /*0054*/ 	.byte	0x00, 0xf5, 0x21, 0x00


	//----- nvinfo : EIATTR_SPARSE_MMA_MASK
	.align		4
.L_165:
        /*0058*/ 	.byte	0x03, 0x50
        /*005a*/ 	.short	0x0000


	//----- nvinfo : EIATTR_MAXREG_COUNT
	.align		4
        /*005c*/ 	.byte	0x03, 0x1b
        /*005e*/ 	.short	0x00ff


	//----- nvinfo : EIATTR_NUM_BARRIERS
	.align		4
        /*0060*/ 	.byte	0x02, 0x4c
        /*0062*/ 	.byte	0x01
	.zero		1


	//----- nvinfo : EIATTR_MERCURY_ISA_VERSION
	.align		4
        /*0064*/ 	.byte	0x03, 0x5f
        /*0066*/ 	.short	0x0101


	//----- nvinfo : EIATTR_VRC_CTA_INIT_COUNT
	.align		4
        /*0068*/ 	.byte	0x02, 0x4a
	.zero		1
	.zero		1


	//----- nvinfo : EIATTR_EXIT_INSTR_OFFSETS
	.align		4
        /*006c*/ 	.byte	0x04, 0x1c
        /*006e*/ 	.short	(.L_167 - .L_166)


	//   ....[0]....
.L_166:
        /*0070*/ 	.word	0x000004e0


	//   ....[1]....
        /*0074*/ 	.word	0x00000b00


	//----- nvinfo : EIATTR_CRS_STACK_SIZE
	.align		4
.L_167:
        /*0078*/ 	.byte	0x04, 0x1e
        /*007a*/ 	.short	(.L_169 - .L_168)
.L_168:
        /*007c*/ 	.word	0x00000000


	//----- nvinfo : EIATTR_CBANK_PARAM_SIZE
	.align		4
.L_169:
        /*0080*/ 	.byte	0x03, 0x19
        /*0082*/ 	.short	0x0020


	//----- nvinfo : EIATTR_PARAM_CBANK
	.align		4
        /*0084*/ 	.byte	0x04, 0x0a
        /*0086*/ 	.short	(.L_171 - .L_170)
	.align		4
.L_170:
        /*0088*/ 	.word	index@(.nv.constant0.sobel_filter_kernel)
        /*008c*/ 	.short	0x0380
        /*008e*/ 	.short	0x0020


	//----- nvinfo : EIATTR_SW_WAR
	.align		4
.L_171:
        /*0090*/ 	.byte	0x04, 0x36
        /*0092*/ 	.short	(.L_173 - .L_172)
.L_172:
        /*0094*/ 	.word	0x00000008
.L_173:


//--------------------- .nv.info.gaussian_filter_kernel --------------------------
	.section	.nv.info.gaussian_filter_kernel,"",@"SHT_CUDA_INFO"
	.sectionflags	@""
	.align	4


	//----- nvinfo : EIATTR_CUDA_API_VERSION
	.align		4
        /*0000*/ 	.byte	0x04, 0x37
        /*0002*/ 	.short	(.L_175 - .L_174)
.L_174:
        /*0004*/ 	.word	0x00000082


	//----- nvinfo : EIATTR_KPARAM_INFO
	.align		4
.L_175:
        /*0008*/ 	.byte	0x04, 0x17
        /*000a*/ 	.short	(.L_177 - .L_176)
.L_176:
        /*000c*/ 	.word	0x00000000
        /*0010*/ 	.short	0x0005
        /*0012*/ 	.short	0x0020
        /*0014*/ 	.byte	0x00, 0xf0, 0x11, 0x00


	//----- nvinfo : EIATTR_KPARAM_INFO
	.align		4
.L_177:
        /*0018*/ 	.byte	0x04, 0x17
        /*001a*/ 	.short	(.L_179 - .L_178)
.L_178:
        /*001c*/ 	.word	0x00000000
        /*0020*/ 	.short	0x0004
        /*0022*/ 	.short	0x0018
        /*0024*/ 	.byte	0x00, 0xf5, 0x21, 0x00


	//----- nvinfo : EIATTR_KPARAM_INFO
	.align		4
.L_179:
        /*0028*/ 	.byte	0x04, 0x17
        /*002a*/ 	.short	(.L_181 - .L_180)
.L_180:
        /*002c*/ 	.word	0x00000000
        /*0030*/ 	.short	0x0003
        /*0032*/ 	.short	0x0014
        /*0034*/ 	.byte	0x00, 0xf0, 0x11, 0x00


	//----- nvinfo : EIATTR_KPARAM_INFO
	.align		4
.L_181:
        /*0038*/ 	.byte	0x04, 0x17
        /*003a*/ 	.short	(.L_183 - .L_182)
.L_182:
        /*003c*/ 	.word	0x00000000
        /*0040*/ 	.short	0x0002
        /*0042*/ 	.short	0x0010
        /*0044*/ 	.byte	0x00, 0xf0, 0x11, 0x00


	//----- nvinfo : EIATTR_KPARAM_INFO
	.align		4
.L_183:
        /*0048*/ 	.byte	0x04, 0x17
        /*004a*/ 	.short	(.L_185 - .L_184)
.L_184:
        /*004c*/ 	.word	0x00000000
        /*0050*/ 	.short	0x0001
        /*0052*/ 	.short	0x0008
        /*0054*/ 	.byte	0x00, 0xf5, 0x21, 0x00


	//----- nvinfo : EIATTR_KPARAM_INFO
	.align		4
.L_185:
        /*0058*/ 	.byte	0x04, 0x17
        /*005a*/ 	.short	(.L_187 - .L_186)
.L_186:
        /*005c*/ 	.word	0x00000000
        /*0060*/ 	.short	0x0000
        /*0062*/ 	.short	0x0000
        /*0064*/ 	.byte	0x00, 0xf5, 0x21, 0x00


	//----- nvinfo : EIATTR_SPARSE_MMA_MASK
	.align		4
.L_187:
        /*0068*/ 	.byte	0x03, 0x50
        /*006a*/ 	.short	0x0000


	//----- nvinfo : EIATTR_MAXREG_COUNT
	.align		4
        /*006c*/ 	.byte	0x03, 0x1b
        /*006e*/ 	.short	0x00ff


	//----- nvinfo : EIATTR_NUM_BARRIERS
	.align		4
        /*0070*/ 	.byte	0x02, 0x4c
        /*0072*/ 	.byte	0x01
	.zero		1


	//----- nvinfo : EIATTR_MERCURY_ISA_VERSION
	.align		4
        /*0074*/ 	.byte	0x03, 0x5f
        /*0076*/ 	.short	0x0101


	//----- nvinfo : EIATTR_VRC_CTA_INIT_COUNT
	.align		4
        /*0078*/ 	.byte	0x02, 0x4a
	.zero		1
	.zero		1


	//----- nvinfo : EIATTR_EXIT_INSTR_OFFSETS
	.align		4
        /*007c*/ 	.byte	0x04, 0x1c
        /*007e*/ 	.short	(.L_189 - .L_188)


	//   ....[0]....
.L_188:
        /*0080*/ 	.word	0x00001470


	//   ....[1]....
        /*0084*/ 	.word	0x00001e70


	//----- nvinfo : EIATTR_CRS_STACK_SIZE
	.align		4
.L_189:
        /*0088*/ 	.byte	0x04, 0x1e
        /*008a*/ 	.short	(.L_191 - .L_190)
.L_190:
        /*008c*/ 	.word	0x00000000


	//----- nvinfo : EIATTR_CBANK_PARAM_SIZE
	.align		4
.L_191:
        /*0090*/ 	.byte	0x03, 0x19
        /*0092*/ 	.short	0x0024


	//----- nvinfo : EIATTR_PARAM_CBANK
	.align		4
        /*0094*/ 	.byte	0x04, 0x0a
        /*0096*/ 	.short	(.L_193 - .L_192)
	.align		4
.L_192:
        /*0098*/ 	.word	index@(.nv.constant0.gaussian_filter_kernel)
        /*009c*/ 	.short	0x0380
        /*009e*/ 	.short	0x0024


	//----- nvinfo : EIATTR_SW_WAR
	.align		4
.L_193:
        /*00a0*/ 	.byte	0x04, 0x36
        /*00a2*/ 	.short	(.L_195 - .L_194)
.L_194:
        /*00a4*/ 	.word	0x00000008
.L_195:


//--------------------- .nv.callgraph             --------------------------
	.section	.nv.callgraph,"",@"SHT_CUDA_CALLGRAPH"
	.align	4
	.sectionentsize	8
	.align		4
        /*0000*/ 	.word	0x00000000
	.align		4
        /*0004*/ 	.word	0xffffffff
	.align		4
        /*0008*/ 	.word	0x00000000
	.align		4
        /*000c*/ 	.word	0xfffffffe
	.align		4
        /*0010*/ 	.word	0x00000000
	.align		4
        /*0014*/ 	.word	0xfffffffd
	.align		4
        /*0018*/ 	.word	0x00000000
	.align		4
        /*001c*/ 	.word	0xfffffffc


//--------------------- .text.hysteresis_kernel   --------------------------
	.section	.text.hysteresis_kernel,"ax",@progbits
	.align	128
        .global         hysteresis_kernel
        .type           hysteresis_kernel,@function
        .size           hysteresis_kernel,(.L_x_124 - hysteresis_kernel)
        .other          hysteresis_kernel,@"STO_CUDA_ENTRY STV_DEFAULT"
hysteresis_kernel:
.text.hysteresis_kernel:
[----:B------:R-:W-:Y:S01]  /*0000*/  LDC R1, c[0x0][0x37c] ;  /* 0x0000df00ff017b82 */ /* 0x000fe20000000800 */
[----:B------:R-:W0:Y:S07]  /*0010*/  S2R R0, SR_TID.X ;  /* 0x0000000000007919 */ /* 0x000e2e0000002100 */
[----:B------:R-:W0:Y:S01]  /*0020*/  S2UR UR4, SR_CTAID.X ;  /* 0x00000000000479c3 */ /* 0x000e220000002500 */
[----:B------:R-:W1:Y:S07]  /*0030*/  S2R R4, SR_TID.Y ;  /* 0x0000000000047919 */ /* 0x000e6e0000002200 */
[----:B------:R-:W0:Y:S08]  /*0040*/  LDC R7, c[0x0][0x360] ;  /* 0x0000d800ff077b82 */ /* 0x000e300000000800 */
[----:B------:R-:W2:Y:S08]  /*0050*/  LDC.64 R2, c[0x0][0x390] ;  /* 0x0000e400ff027b82 */ /* 0x000eb00000000a00 */
[----:B------:R-:W1:Y:S08]  /*0060*/  S2UR UR5, SR_CTAID.Y ;  /* 0x00000000000579c3 */ /* 0x000e700000002600 */
[----:B------:R-:W1:Y:S01]  /*0070*/  LDC R9, c[0x0][0x364] ;  /* 0x0000d900ff097b82 */ /* 0x000e620000000800 */
[----:B0-----:R-:W-:-:S02]  /*0080*/  IMAD R7, R7, UR4, R0 ;  /* 0x0000000407077c24 */ /* 0x001fc4000f8e0200 */
[----:B--2---:R-:W-:-:S05]  /*0090*/  VIADD R0, R2, 0xffffffff ;  /* 0xffffffff02007836 */ /* 0x004fca0000000000 */
[----:B------:R-:W-:Y:S01]  /*00a0*/  ISETP.GE.AND P0, PT, R7, R0, PT ;  /* 0x000000000700720c */ /* 0x000fe20003f06270 */
[----:B------:R-:W-:-:S03]  /*00b0*/  VIADD R0, R3, 0xffffffff ;  /* 0xffffffff03007836 */ /* 0x000fc60000000000 */
[----:B------:R-:W-:Y:S01]  /*00c0*/  ISETP.LT.OR P0, PT, R7, 0x1, P0 ;  /* 0x000000010700780c */ /* 0x000fe20000701670 */
[----:B-1----:R-:W-:-:S05]  /*00d0*/  IMAD R9, R9, UR5, R4 ;  /* 0x0000000509097c24 */ /* 0x002fca000f8e0204 */
[----:B------:R-:W-:-:S04]  /*00e0*/  ISETP.EQ.OR P0, PT, R9, RZ, P0 ;  /* 0x000000ff0900720c */ /* 0x000fc80000702670 */
[----:B------:R-:W-:-:S13]  /*00f0*/  ISETP.GE.OR P0, PT, R9, R0, P0 ;  /* 0x000000000900720c */ /* 0x000fda0000706670 */
[----:B------:R-:W-:Y:S05]  /*0100*/  @P0 EXIT ;  /* 0x000000000000094d */ /* 0x000fea0003800000 */
[----:B------:R-:W0:Y:S01]  /*0110*/  LDCU.64 UR6, c[0x0][0x380] ;  /* 0x00007000ff0677ac */ /* 0x000e220008000a00 */
[----:B------:R-:W-:Y:S01]  /*0120*/  IMAD R0, R9, R2, R7 ;  /* 0x0000000209007224 */ /* 0x000fe200078e0207 */
[----:B------:R-:W1:Y:S04]  /*0130*/  LDCU.64 UR4, c[0x0][0x358] ;  /* 0x00006b00ff0477ac */ /* 0x000e680008000a00 */
[----:B0-----:R-:W-:-:S04]  /*0140*/  IADD3 R4, P0, PT, R0, UR6, RZ ;  /* 0x0000000600047c10 */ /* 0x001fc8000ff1e0ff */
[----:B------:R-:W-:-:S05]  /*0150*/  LEA.HI.X.SX32 R5, R0, UR7, 0x1, P0 ;  /* 0x0000000700057c11 */ /* 0x000fca00080f0eff */
[----:B-1----:R-:W2:Y:S02]  /*0160*/  LDG.E.U8 R0, desc[UR4][R4.64] ;  /* 0x0000000404007981 */ /* 0x002ea4000c1e1100 */
[----:B--2---:R-:W-:-:S13]  /*0170*/  ISETP.NE.AND P0, PT, R0, 0x2, PT ;  /* 0x000000020000780c */ /* 0x004fda0003f05270 */
[----:B------:R-:W-:Y:S05]  /*0180*/  @P0 EXIT ;  /* 0x000000000000094d */ /* 0x000fea0003800000 */
[----:B------:R-:W-:-:S05]  /*0190*/  IMAD R0, R9, R2, -R2 ;  /* 0x0000000209007224 */ /* 0x000fca00078e0a02 */
[----:B------:R-:W-:Y:S02]  /*01a0*/  IADD3 R3, PT, PT, R0, -0x1, R7 ;  /* 0xffffffff00037810 */ /* 0x000fe40007ffe007 */
[----:B------:R-:W0:Y:S02]  /*01b0*/  LDC.64 R6, c[0x0][0x388] ;  /* 0x0000e200ff067b82 */ /* 0x000e240000000a00 */
[----:B------:R-:W-:-:S04]  /*01c0*/  IADD3 R8, P0, PT, R3, UR6, RZ ;  /* 0x0000000603087c10 */ /* 0x000fc8000ff1e0ff */
[----:B------:R-:W-:-:S05]  /*01d0*/  LEA.HI.X.SX32 R9, R3, UR7, 0x1, P0 ;  /* 0x0000000703097c11 */ /* 0x000fca00080f0eff */
[----:B------:R-:W2:Y:S04]  /*01e0*/  LDG.E.U8 R11, desc[UR4][R8.64] ;  /* 0x00000004080b7981 */ /* 0x000ea8000c1e1100 */
[----:B------:R-:W3:Y:S04]  /*01f0*/  LDG.E.U8 R10, desc[UR4][R8.64+0x2] ;  /* 0x00000204080a7981 */ /* 0x000ee8000c1e1100 */
[----:B------:R-:W4:Y:S01]  /*0200*/  LDG.E.U8 R0, desc[UR4][R8.64+0x1] ;  /* 0x0000010408007981 */ /* 0x000f22000c1e1100 */
[----:B------:R-:W-:Y:S01]  /*0210*/  BSSY.RECONVERGENT B0, `(.L_x_0) ;  /* 0x000000b000007945 */ /* 0x000fe20003800200 */
[----:B--2---:R-:W-:-:S02]  /*0220*/  ISETP.NE.AND P2, PT, R11, 0x1, PT ;  /* 0x000000010b00780c */ /* 0x004fc40003f45270 */
[----:B---3--:R-:W-:Y:S01]  /*0230*/  ISETP.NE.AND P1, PT, R10, 0x1, PT ;  /* 0x000000010a00780c */ /* 0x008fe20003f25270 */
[----:B0-----:R-:W-:Y:S01]  /*0240*/  IMAD.WIDE R10, R3, 0x4, R6 ;  /* 0x00000004030a7825 */ /* 0x001fe200078e0206 */
[----:B----4-:R-:W-:-:S09]  /*0250*/  ISETP.NE.AND P0, PT, R0, 0x1, PT ;  /* 0x000000010000780c */ /* 0x010fd20003f05270 */
[----:B------:R-:W-:Y:S05]  /*0260*/  @P2 BRA `(.L_x_1) ;  /* 0x0000000000142947 */ /* 0x000fea0003800000 */
[----:B------:R-:W2:Y:S01]  /*0270*/  LDG.E R0, desc[UR4][R10.64] ;  /* 0x000000040a007981 */ /* 0x000ea2000c1e1900 */
[----:B------:R-:W2:Y:S02]  /*0280*/  LDCU UR6, c[0x0][0x398] ;  /* 0x00007300ff0677ac */ /* 0x000ea40008000800 */
[----:B--2---:R-:W-:Y:S01]  /*0290*/  FSETP.GE.AND P2, PT, R0, UR6, PT ;  /* 0x0000000600007c0b */ /* 0x004fe2000bf46000 */
[----:B------:R-:W-:-:S12]  /*02a0*/  IMAD.MOV.U32 R0, RZ, RZ, 0x2 ;  /* 0x00000002ff007424 */ /* 0x000fd800078e00ff */
[----:B------:R0:W-:Y:S02]  /*02b0*/  @P2 STG.E.U8 desc[UR4][R8.64], R0 ;  /* 0x0000000008002986 */ /* 0x0001e4000c101104 */
.L_x_1:
[----:B------:R-:W-:Y:S05]  /*02c0*/  BSYNC.RECONVERGENT B0 ;  /* 0x0000000000007941 */ /* 0x000fea0003800200 */
.L_x_0:
[----:B------:R-:W-:Y:S04]  /*02d0*/  BSSY.RECONVERGENT B0, `(.L_x_2) ;  /* 0x0000007000007945 */ /* 0x000fe80003800200 */
[----:B------:R-:W-:Y:S05]  /*02e0*/  @P0 BRA `(.L_x_3) ;  /* 0x0000000000140947 */ /* 0x000fea0003800000 */
[----:B0-----:R-:W2:Y:S01]  /*02f0*/  LDG.E R0, desc[UR4][R10.64+0x4] ;  /* 0x000004040a007981 */ /* 0x001ea2000c1e1900 */
[----:B------:R-:W2:Y:S02]  /*0300*/  LDCU UR6, c[0x0][0x398] ;  /* 0x00007300ff0677ac */ /* 0x000ea40008000800 */
[----:B--2---:R-:W-:Y:S01]  /*0310*/  FSETP.GE.AND P0, PT, R0, UR6, PT ;  /* 0x0000000600007c0b */ /* 0x004fe2000bf06000 */
[----:B------:R-:W-:-:S12]  /*0320*/  IMAD.MOV.U32 R0, RZ, RZ, 0x2 ;  /* 0x00000002ff007424 */ /* 0x000fd800078e00ff */
[----:B------:R1:W-:Y:S02]  /*0330*/  @P0 STG.E.U8 desc[UR4][R8.64+0x1], R0 ;  /* 0x0000010008000986 */ /* 0x0003e4000c101104 */
.L_x_3:
[----:B------:R-:W-:Y:S05]  /*0340*/  BSYNC.RECONVERGENT B0 ;  /* 0x0000000000007941 */ /* 0x000fea0003800200 */
.L_x_2:
[----:B------:R-:W-:Y:S04]  /*0350*/  BSSY.RECONVERGENT B0, `(.L_x_4) ;  /* 0x0000007000007945 */ /* 0x000fe80003800200 */
[----:B------:R-:W-:Y:S05]  /*0360*/  @P1 BRA `(.L_x_5) ;  /* 0x0000000000141947 */ /* 0x000fea0003800000 */
[----:B------:R-:W2:Y:S01]  /*0370*/  LDG.E R10, desc[UR4][R10.64+0x8] ;  /* 0x000008040a0a7981 */ /* 0x000ea2000c1e1900 */
[----:B------:R-:W2:Y:S01]  /*0380*/  LDCU UR6, c[0x0][0x398] ;  /* 0x00007300ff0677ac */ /* 0x000ea20008000800 */
[----:B01----:R-:W-:Y:S01]  /*0390*/  IMAD.MOV.U32 R0, RZ, RZ, 0x2 ;  /* 0x00000002ff007424 */ /* 0x003fe200078e00ff */
[----:B--2---:R-:W-:-:S13]  /*03a0*/  FSETP.GE.AND P0, PT, R10, UR6, PT ;  /* 0x000000060a007c0b */ /* 0x004fda000bf06000 */
[----:B------:R2:W-:Y:S02]  /*03b0*/  @P0 STG.E.U8 desc[UR4][R8.64+0x2], R0 ;  /* 0x0000020008000986 */ /* 0x0005e4000c101104 */
.L_x_5:
[----:B------:R-:W-:Y:S05]  /*03c0*/  BSYNC.RECONVERGENT B0 ;  /* 0x0000000000007941 */ /* 0x000fea0003800200 */
.L_x_4:
[----:B012---:R-:W2:Y:S01]  /*03d0*/  LDG.E.U8 R0, desc[UR4][R4.64+-0x1] ;  /* 0xffffff0404007981 */ /* 0x007ea2000c1e1100 */
[----:B------:R-:W-:Y:S01]  /*03e0*/  IMAD.IADD R3, R3, 0x1, R2 ;  /* 0x0000000103037824 */ /* 0x000fe200078e0202 */
[----:B------:R-:W-:Y:S03]  /*03f0*/  BSSY.RECONVERGENT B0, `(.L_x_6) ;  /* 0x0000009000007945 */ /* 0x000fe60003800200 */
[----:B------:R-:W-:Y:S01]  /*0400*/  IMAD.WIDE R10, R3, 0x4, R6 ;  /* 0x00000004030a7825 */ /* 0x000fe200078e0206 */
[----:B--2---:R-:W-:-:S13]  /*0410*/  ISETP.NE.AND P0, PT, R0, 0x1, PT ;  /* 0x000000010000780c */ /* 0x004fda0003f05270 */
[----:B------:R-:W-:Y:S05]  /*0420*/  @P0 BRA `(.L_x_7) ;  /* 0x0000000000140947 */ /* 0x000fea0003800000 */
[----:B------:R-:W2:Y:S01]  /*0430*/  LDG.E R0, desc[UR4][R10.64] ;  /* 0x000000040a007981 */ /* 0x000ea2000c1e1900 */
[----:B------:R-:W2:Y:S02]  /*0440*/  LDCU UR6, c[0x0][0x398] ;  /* 0x00007300ff0677ac */ /* 0x000ea40008000800 */
[----:B--2---:R-:W-:Y:S01]  /*0450*/  FSETP.GE.AND P0, PT, R0, UR6, PT ;  /* 0x0000000600007c0b */ /* 0x004fe2000bf06000 */
[----:B------:R-:W-:-:S12]  /*0460*/  IMAD.MOV.U32 R0, RZ, RZ, 0x2 ;  /* 0x00000002ff007424 */ /* 0x000fd800078e00ff */
[----:B------:R0:W-:Y:S02]  /*0470*/  @P0 STG.E.U8 desc[UR4][R4.64+-0x1], R0 ;  /* 0xffffff0004000986 */ /* 0x0001e4000c101104 */
.L_x_7:
[----:B------:R-:W-:Y:S05]  /*0480*/  BSYNC.RECONVERGENT B0 ;  /* 0x0000000000007941 */ /* 0x000fea0003800200 */
.L_x_6:
[----:B0-----:R-:W2:Y:S01]  /*0490*/  LDG.E.U8 R0, desc[UR4][R4.64+0x1] ;  /* 0x0000010404007981 */ /* 0x001ea2000c1e1100 */
[----:B------:R-:W-:Y:S01]  /*04a0*/  IADD3 R8, P1, PT, R4, R2, RZ ;  /* 0x0000000204087210 */ /* 0x000fe20007f3e0ff */
[----:B------:R-:W-:Y:S03]  /*04b0*/  BSSY.RECONVERGENT B0, `(.L_x_8) ;  /* 0x0000009000007945 */ /* 0x000fe60003800200 */
[----:B------:R-:W-:Y:S02]  /*04c0*/  LEA.HI.X.SX32 R9, R2, R5, 0x1, P1 ;  /* 0x0000000502097211 */ /* 0x000fe400008f0eff */
[----:B--2---:R-:W-:-:S13]  /*04d0*/  ISETP.NE.AND P0, PT, R0, 0x1, PT ;  /* 0x000000010000780c */ /* 0x004fda0003f05270 */
[----:B------:R-:W-:Y:S05]  /*04e0*/  @P0 BRA `(.L_x_9) ;  /* 0x0000000000140947 */ /* 0x000fea0003800000 */
[----:B------:R-:W2:Y:S01]  /*04f0*/  LDG.E R10, desc[UR4][R10.64+0x8] ;  /* 0x000008040a0a7981 */ /* 0x000ea2000c1e1900 */
[----:B------:R-:W2:Y:S01]  /*0500*/  LDCU UR6, c[0x0][0x398] ;  /* 0x00007300ff0677ac */ /* 0x000ea20008000800 */
[----:B------:R-:W-:Y:S01]  /*0510*/  IMAD.MOV.U32 R0, RZ, RZ, 0x2 ;  /* 0x00000002ff007424 */ /* 0x000fe200078e00ff */
[----:B--2---:R-:W-:-:S13]  /*0520*/  FSETP.GE.AND P0, PT, R10, UR6, PT ;  /* 0x000000060a007c0b */ /* 0x004fda000bf06000 */
[----:B------:R0:W-:Y:S02]  /*0530*/  @P0 STG.E.U8 desc[UR4][R4.64+0x1], R0 ;  /* 0x0000010004000986 */ /* 0x0001e4000c101104 */
.L_x_9:
[----:B------:R-:W-:Y:S05]  /*0540*/  BSYNC.RECONVERGENT B0 ;  /* 0x0000000000007941 */ /* 0x000fea0003800200 */
.L_x_8:
[----:B0-----:R-:W2:Y:S01]  /*0550*/  LDG.E.U8 R0, desc[UR4][R8.64+-0x1] ;  /* 0xffffff0408007981 */ /* 0x001ea2000c1e1100 */
[----:B------:R-:W-:Y:S01]  /*0560*/  IMAD.IADD R3, R3, 0x1, R2 ;  /* 0x0000000103037824 */ /* 0x000fe200078e0202 */
[----:B------:R-:W-:Y:S03]  /*0570*/  BSSY.RECONVERGENT B0, `(.L_x_10) ;  /* 0x0000009000007945 */ /* 0x000fe60003800200 */
[----:B------:R-:W-:Y:S01]  /*0580*/  IMAD.WIDE R6, R3, 0x4, R6 ;  /* 0x0000000403067825 */ /* 0x000fe200078e0206 */
[----:B--2---:R-:W-:-:S13]  /*0590*/  ISETP.NE.AND P0, PT, R0, 0x1, PT ;  /* 0x000000010000780c */ /* 0x004fda0003f05270 */
[----:B------:R-:W-:Y:S05]  /*05a0*/  @P0 BRA `(.L_x_11) ;  /* 0x0000000000140947 */ /* 0x000fea0003800000 */
[----:B------:R-:W2:Y:S01]  /*05b0*/  LDG.E R0, desc[UR4][R6.64] ;  /* 0x0000000406007981 */ /* 0x000ea2000c1e1900 */
[----:B------:R-:W2:Y:S01]  /*05c0*/  LDCU UR6, c[0x0][0x398] ;  /* 0x00007300ff0677ac */ /* 0x000ea20008000800 */
[----:B------:R-:W-:Y:S01]  /*05d0*/  IMAD.MOV.U32 R4, RZ, RZ, 0x2 ;  /* 0x00000002ff047424 */ /* 0x000fe200078e00ff */
[----:B--2---:R-:W-:-:S13]  /*05e0*/  FSETP.GE.AND P0, PT, R0, UR6, PT ;  /* 0x0000000600007c0b */ /* 0x004fda000bf06000 */
[----:B------:R0:W-:Y:S02]  /*05f0*/  @P0 STG.E.U8 desc[UR4][R8.64+-0x1], R4 ;  /* 0xffffff0408000986 */ /* 0x0001e4000c101104 */
.L_x_11:
[----:B------:R-:W-:Y:S05]  /*0600*/  BSYNC.RECONVERGENT B0 ;  /* 0x0000000000007941 */ /* 0x000fea0003800200 */
.L_x_10:
[----:B------:R-:W2:Y:S04]  /*0610*/  LDG.E.U8 R2, desc[UR4][R8.64] ;  /* 0x0000000408027981 */ /* 0x000ea8000c1e1100 */
[----:B------:R-:W3:Y:S01]  /*0620*/  LDG.E.U8 R0, desc[UR4][R8.64+0x1] ;  /* 0x0000010408007981 */ /* 0x000ee2000c1e1100 */
[----:B------:R-:W-:Y:S01]  /*0630*/  BSSY.RECONVERGENT B0, `(.L_x_12) ;  /* 0x0000009000007945 */ /* 0x000fe20003800200 */
[----:B--2---:R-:W-:Y:S02]  /*0640*/  ISETP.NE.AND P0, PT, R2, 0x1, PT ;  /* 0x000000010200780c */ /* 0x004fe40003f05270 */
[----:B---3--:R-:W-:-:S11]  /*0650*/  ISETP.NE.AND P1, PT, R0, 0x1, PT ;  /* 0x000000010000780c */ /* 0x008fd60003f25270 */
[----:B------:R-:W-:Y:S05]  /*0660*/  @P0 BRA `(.L_x_13) ;  /* 0x0000000000140947 */ /* 0x000fea0003800000 */
[----:B------:R-:W2:Y:S01]  /*0670*/  LDG.E R0, desc[UR4][R6.64+0x4] ;  /* 0x0000040406007981 */ /* 0x000ea2000c1e1900 */
[----:B------:R-:W2:Y:S01]  /*0680*/  LDCU UR6, c[0x0][0x398] ;  /* 0x00007300ff0677ac */ /* 0x000ea20008000800 */
[----:B0-----:R-:W-:Y:S01]  /*0690*/  IMAD.MOV.U32 R4, RZ, RZ, 0x2 ;  /* 0x00000002ff047424 */ /* 0x001fe200078e00ff */
[----:B--2---:R-:W-:-:S13]  /*06a0*/  FSETP.GE.AND P0, PT, R0, UR6, PT ;  /* 0x0000000600007c0b */ /* 0x004fda000bf06000 */
[----:B------:R1:W-:Y:S02]  /*06b0*/  @P0 STG.E.U8 desc[UR4][R8.64], R4 ;  /* 0x0000000408000986 */ /* 0x0003e4000c101104 */
.L_x_13:
[----:B------:R-:W-:Y:S05]  /*06c0*/  BSYNC.RECONVERGENT B0 ;  /* 0x0000000000007941 */ /* 0x000fea0003800200 */
.L_x_12:
[----:B------:R-:W-:Y:S05]  /*06d0*/  @P1 EXIT ;  /* 0x000000000000194d */ /* 0x000fea0003800000 */
[----:B------:R-:W2:Y:S01]  /*06e0*/  LDG.E R6, desc[UR4][R6.64+0x8] ;  /* 0x0000080406067981 */ /* 0x000ea2000c1e1900 */
[----:B------:R-:W2:Y:S02]  /*06f0*/  LDCU UR6, c[0x0][0x398] ;  /* 0x00007300ff0677ac */ /* 0x000ea40008000800 */
[----:B--2---:R-:W-:-:S13]  /*0700*/  FSETP.GE.AND P0, PT, R6, UR6, PT ;  /* 0x0000000606007c0b */ /* 0x004fda000bf06000 */
[----:B------:R-:W-:Y:S05]  /*0710*/  @!P0 EXIT ;  /* 0x000000000000894d */ /* 0x000fea0003800000 */
[----:B01----:R-:W-:-:S05]  /*0720*/  IMAD.MOV.U32 R4, RZ, RZ, 0x2 ;  /* 0x00000002ff047424 */ /* 0x003fca00078e00ff */
[----:B------:R-:W-:Y:S01]  /*0730*/  STG.E.U8 desc[UR4][R8.64+0x1], R4 ;  /* 0x0000010408007986 */ /* 0x000fe2000c101104 */
[----:B------:R-:W-:Y:S05]  /*0740*/  EXIT ;  /* 0x000000000000794d */ /* 0x000fea0003800000 */
.L_x_14:
[----:B------:R-:W-:-:S00]  /*0750*/  BRA `(.L_x_14) ;  /* 0xfffffffc00fc7947 */ /* 0x000fc0000383ffff */
[----:B------:R-:W-:-:S00]  /*0760*/  NOP ;  /* 0x0000000000007918 */ /* 0x000fc00000000000 */
        /* <DEDUP_REMOVED lines=9> */
.L_x_124:


//--------------------- .text.threshold_kernel    --------------------------
	.section	.text.threshold_kernel,"ax",@progbits
	.align	128
        .global         threshold_kernel
        .type           threshold_kernel,@function
        .size           threshold_kernel,(.L_x_125 - threshold_kernel)
        .other          threshold_kernel,@"STO_CUDA_ENTRY STV_DEFAULT"
threshold_kernel:
.text.threshold_kernel:
[----:B------:R-:W-:Y:S01]  /*0000*/  LDC R1, c[0x0][0x37c] ;  /* 0x0000df00ff017b82 */ /* 0x000fe20000000800 */
[----:B------:R-:W0:Y:S07]  /*0010*/  S2R R2, SR_TID.Y ;  /* 0x0000000000027919 */ /* 0x000e2e0000002200 */
[----:B------:R-:W1:Y:S01]  /*0020*/  LDC R0, c[0x0][0x360] ;  /* 0x0000d800ff007b82 */ /* 0x000e620000000800 */
[----:B------:R-:W2:Y:S01]  /*0030*/  LDCU.64 UR6, c[0x0][0x390] ;  /* 0x00007200ff0677ac */ /* 0x000ea20008000a00 */
[----:B------:R-:W1:Y:S06]  /*0040*/  S2R R3, SR_TID.X ;  /* 0x0000000000037919 */ /* 0x000e6c0000002100 */
[----:B------:R-:W0:Y:S08]  /*0050*/  S2UR UR5, SR_CTAID.Y ;  /* 0x00000000000579c3 */ /* 0x000e300000002600 */
[----:B------:R-:W0:Y:S08]  /*0060*/  LDC R5, c[0x0][0x364] ;  /* 0x0000d900ff057b82 */ /* 0x000e300000000800 */
[----:B------:R-:W1:Y:S01]  /*0070*/  S2UR UR4, SR_CTAID.X ;  /* 0x00000000000479c3 */ /* 0x000e620000002500 */
[----:B0-----:R-:W-:-:S05]  /*0080*/  IMAD R5, R5, UR5, R2 ;  /* 0x0000000505057c24 */ /* 0x001fca000f8e0202 */
[----:B--2---:R-:W-:Y:S01]  /*0090*/  ISETP.GE.AND P0, PT, R5, UR7, PT ;  /* 0x0000000705007c0c */ /* 0x004fe2000bf06270 */
[----:B-1----:R-:W-:-:S05]  /*00a0*/  IMAD R0, R0, UR4, R3 ;  /* 0x0000000400007c24 */ /* 0x002fca000f8e0203 */
[----:B------:R-:W-:-:S13]  /*00b0*/  ISETP.GE.OR P0, PT, R0, UR6, P0 ;  /* 0x0000000600007c0c */ /* 0x000fda0008706670 */
[----:B------:R-:W-:Y:S05]  /*00c0*/  @P0 EXIT ;  /* 0x000000000000094d */ /* 0x000fea0003800000 */
[----:B------:R-:W0:Y:S01]  /*00d0*/  LDC.64 R2, c[0x0][0x380] ;  /* 0x0000e000ff027b82 */ /* 0x000e220000000a00 */
[----:B------:R-:W1:Y:S01]  /*00e0*/  LDCU.64 UR4, c[0x0][0x358] ;  /* 0x00006b00ff0477ac */ /* 0x000e620008000a00 */
[----:B------:R-:W-:Y:S01]  /*00f0*/  IMAD R7, R5, UR6, R0 ;  /* 0x0000000605077c24 */ /* 0x000fe2000f8e0200 */
[----:B------:R-:W2:Y:S03]  /*0100*/  LDCU UR7, c[0x0][0x398] ;  /* 0x00007300ff0777ac */ /* 0x000ea60008000800 */
[----:B0-----:R-:W-:-:S06]  /*0110*/  IMAD.WIDE R2, R7, 0x4, R2 ;  /* 0x0000000407027825 */ /* 0x001fcc00078e0202 */
[----:B-1----:R-:W2:Y:S01]  /*0120*/  LDG.E R2, desc[UR4][R2.64] ;  /* 0x0000000402027981 */ /* 0x002ea2000c1e1900 */
[----:B------:R-:W-:Y:S01]  /*0130*/  IMAD.MOV.U32 R0, RZ, RZ, 0x2 ;  /* 0x00000002ff007424 */ /* 0x000fe200078e00ff */
[----:B--2---:R-:W-:-:S13]  /*0140*/  FSETP.GE.AND P0, PT, R2, UR7, PT ;  /* 0x0000000702007c0b */ /* 0x004fda000bf06000 */
[----:B------:R-:W0:Y:S02]  /*0150*/  @P0 LDC.64 R4, c[0x0][0x388] ;  /* 0x0000e200ff040b82 */ /* 0x000e240000000a00 */
[----:B0-----:R-:W-:-:S04]  /*0160*/  @P0 IADD3 R4, P1, PT, R7, R4, RZ ;  /* 0x0000000407040210 */ /* 0x001fc80007f3e0ff */
[----:B------:R-:W-:-:S05]  /*0170*/  @P0 LEA.HI.X.SX32 R5, R7, R5, 0x1, P1 ;  /* 0x0000000507050211 */ /* 0x000fca00008f0eff */
[----:B------:R0:W-:Y:S01]  /*0180*/  @P0 STG.E.U8 desc[UR4][R4.64], R0 ;  /* 0x0000000004000986 */ /* 0x0001e2000c101104 */
[----:B------:R-:W-:Y:S05]  /*0190*/  @P0 EXIT ;  /* 0x000000000000094d */ /* 0x000fea0003800000 */
[----:B------:R-:W1:Y:S01]  /*01a0*/  LDCU UR6, c[0x0][0x39c] ;  /* 0x00007380ff0677ac */ /* 0x000e620008000800 */
[----:B0-----:R-:W-:Y:S01]  /*01b0*/  IMAD.MOV.U32 R0, RZ, RZ, 0x1 ;  /* 0x00000001ff007424 */ /* 0x001fe200078e00ff */
[----:B-1----:R-:W-:-:S13]  /*01c0*/  FSETP.GE.AND P0, PT, R2, UR6, PT ;  /* 0x0000000602007c0b */ /* 0x002fda000bf06000 */
[----:B------:R-:W0:Y:S02]  /*01d0*/  @P0 LDC.64 R2, c[0x0][0x388] ;  /* 0x0000e200ff020b82 */ /* 0x000e240000000a00 */
[----:B0-----:R-:W-:-:S04]  /*01e0*/  @P0 IADD3 R2, P1, PT, R7, R2, RZ ;  /* 0x0000000207020210 */ /* 0x001fc80007f3e0ff */
[----:B------:R-:W-:-:S05]  /*01f0*/  @P0 LEA.HI.X.SX32 R3, R7, R3, 0x1, P1 ;  /* 0x0000000307030211 */ /* 0x000fca00008f0eff */
[----:B------:R0:W-:Y:S01]  /*0200*/  @P0 STG.E.U8 desc[UR4][R2.64], R0 ;  /* 0x0000000002000986 */ /* 0x0001e2000c101104 */
[----:B------:R-:W-:Y:S05]  /*0210*/  @P0 EXIT ;  /* 0x000000000000094d */ /* 0x000fea0003800000 */
[----:B------:R-:W0:Y:S02]  /*0220*/  LDCU.64 UR6, c[0x0][0x388] ;  /* 0x00007100ff0677ac */ /* 0x000e240008000a00 */
[----:B0-----:R-:W-:-:S04]  /*0230*/  IADD3 R2, P0, PT, R7, UR6, RZ ;  /* 0x0000000607027c10 */ /* 0x001fc8000ff1e0ff */
[----:B------:R-:W-:-:S05]  /*0240*/  LEA.HI.X.SX32 R3, R7, UR7, 0x1, P0 ;  /* 0x0000000707037c11 */ /* 0x000fca00080f0eff */
[----:B------:R-:W-:Y:S01]  /*0250*/  STG.E.U8 desc[UR4][R2.64], RZ ;  /* 0x000000ff02007986 */ /* 0x000fe2000c101104 */
[----:B------:R-:W-:Y:S05]  /*0260*/  EXIT ;  /* 0x000000000000794d */ /* 0x000fea0003800000 */
.L_x_15:
        /* <DEDUP_REMOVED lines=9> */
.L_x_125:


//--------------------- .text.non_max_suppression_kernel --------------------------
	.section	.text.non_max_suppression_kernel,"ax",@progbits
	.align	128
        .global         non_max_suppression_kernel
        .type           non_max_suppression_kernel,@function
        .size           non_max_suppression_kernel,(.L_x_120 - non_max_suppression_kernel)
        .other          non_max_suppression_kernel,@"STO_CUDA_ENTRY STV_DEFAULT"
non_max_suppression_kernel:
.text.non_max_suppression_kernel:
        /* <DEDUP_REMOVED lines=15> */
[----:B------:R-:W-:-:S06]  /*00f0*/  IMAD R8, R7, UR6, R6 ;  /* 0x0000000607087c24 */ /* 0x000fcc000f8e0206 */
[----:B------:R-:W2:Y:S01]  /*0100*/  LDC.64 R4, c[0x0][0x380] ;  /* 0x0000e000ff047b82 */ /* 0x000ea20000000a00 */
[----:B0-----:R-:W-:-:S06]  /*0110*/  IMAD.WIDE R2, R8, 0x4, R2 ;  /* 0x0000000408027825 */ /* 0x001fcc00078e0202 */
[----:B-1----:R-:W3:Y:S01]  /*0120*/  LDG.E R2, desc[UR4][R2.64] ;  /* 0x0000000402027981 */ /* 0x002ee2000c1e1900 */
[----:B--2---:R-:W-:-:S05]  /*0130*/  IMAD.WIDE R4, R8, 0x4, R4 ;  /* 0x0000000408047825 */ /* 0x004fca00078e0204 */
[----:B------:R0:W5:Y:S01]  /*0140*/  LDG.E R0, desc[UR4][R4.64] ;  /* 0x0000000404007981 */ /* 0x000162000c1e1900 */
[----:B------:R-:W-:Y:S01]  /*0150*/  UMOV UR6, 0x54442d18 ;  /* 0x54442d1800067882 */ /* 0x000fe20000000000 */
[----:B------:R-:W-:Y:S01]  /*0160*/  UMOV UR7, 0x400921fb ;  /* 0x400921fb00077882 */ /* 0x000fe20000000000 */
[----:B------:R-:W-:Y:S01]  /*0170*/  BSSY.RECONVERGENT B0, `(.L_x_16) ;  /* 0x000003a000007945 */ /* 0x000fe20003800200 */
[----:B---3--:R-:W1:Y:S02]  /*0180*/  F2F.F64.F32 R10, R2 ;  /* 0x00000002000a7310 */ /* 0x008e640000201800 */
[----:B-1----:R-:W-:-:S06]  /*0190*/  DADD R10, R10, UR6 ;  /* 0x000000060a0a7e29 */ /* 0x002fcc0008000000 */
[----:B------:R-:W1:Y:S02]  /*01a0*/  F2F.F32.F64 R9, R10 ;  /* 0x0000000a00097310 */ /* 0x000e640000301000 */
[C---:B-1----:R-:W-:Y:S01]  /*01b0*/  FSETP.GEU.AND P0, PT, |R9|.reuse, 3.1415927410125732422, PT ;  /* 0x40490fdb0900780b */ /* 0x042fe20003f0e200 */
[----:B------:R-:W-:-:S12]  /*01c0*/  FADD R14, |R9|, -RZ ;  /* 0x800000ff090e7221 */ /* 0x000fd80000000200 */
[----:B0-----:R-:W-:Y:S05]  /*01d0*/  @!P0 BRA `(.L_x_17) ;  /* 0x0000000000cc8947 */ /* 0x001fea0003800000 */
[----:B------:R-:W-:-:S13]  /*01e0*/  FSETP.GTU.AND P0, PT, R14, 26353590, PT ;  /* 0x4bc90fdb0e00780b */ /* 0x000fda0003f0c000 */
[----:B------:R-:W-:Y:S05]  /*01f0*/  @P0 BRA `(.L_x_18) ;  /* 0x00000000005c0947 */ /* 0x000fea0003800000 */
[----:B------:R-:W-:Y:S01]  /*0200*/  FMUL R2, R14, 0.31830987334251403809 ;  /* 0x3ea2f9830e027820 */ /* 0x000fe20000400000 */
[----:B------:R-:W-:Y:S03]  /*0210*/  BSSY.RECONVERGENT B1, `(.L_x_19) ;  /* 0x0000013000017945 */ /* 0x000fe60003800200 */
[----:B------:R-:W0:Y:S02]  /*0220*/  FRND.TRUNC R3, R2 ;  /* 0x0000000200037307 */ /* 0x000e24000020d000 */
[----:B0-----:R-:W-:-:S05]  /*0230*/  FFMA R11, R3, -3.1415927410125732422, R14 ;  /* 0xc0490fdb030b7823 */ /* 0x001fca000000000e */
[----:B------:R-:W-:-:S13]  /*0240*/  ISETP.GE.U32.AND P0, PT, R11, 0x40490fdb, PT ;  /* 0x40490fdb0b00780c */ /* 0x000fda0003f06070 */
[----:B------:R-:W-:Y:S05]  /*0250*/  @!P0 BRA `(.L_x_20) ;  /* 0x0000000000388947 */ /* 0x000fea0003800000 */
[----:B------:R-:W-:-:S04]  /*0260*/  ISETP.GE.U32.AND P0, PT, R11, -0x7fffffff, PT ;  /* 0x800000010b00780c */ /* 0x000fc80003f06070 */
[----:B------:R-:W-:-:S09]  /*0270*/  FSETP.GEU.OR P1, PT, R11, -3.1415927410125732422, !P0 ;  /* 0xc0490fdb0b00780b */ /* 0x000fd2000472e400 */
[----:B------:R-:W-:-:S04]  /*0280*/  @P0 FADD R2, R3, -1 ;  /* 0xbf80000003020421 */ /* 0x000fc80000000000 */
[----:B------:R-:W-:-:S04]  /*0290*/  @!P1 FADD R2, R2, -1 ;  /* 0xbf80000002029421 */ /* 0x000fc80000000000 */
[----:B------:R-:W-:Y:S01]  /*02a0*/  @P0 IMAD.MOV.U32 R3, RZ, RZ, R2 ;  /* 0x000000ffff030224 */ /* 0x000fe200078e0002 */
[----:B------:R-:W-:Y:S06]  /*02b0*/  @P0 BRA `(.L_x_20) ;  /* 0x0000000000200947 */ /* 0x000fec0003800000 */
[----:B------:R-:W-:Y:S01]  /*02c0*/  FSETP.GE.AND P0, PT, R11, 6.2831854820251464844, PT ;  /* 0x40c90fdb0b00780b */ /* 0x000fe20003f06000 */
[----:B------:R-:W-:-:S12]  /*02d0*/  FADD R3, R3, 1 ;  /* 0x3f80000003037421 */ /* 0x000fd80000000000 */
[----:B------:R-:W-:-:S04]  /*02e0*/  @P0 IMAD.MOV.U32 R2, RZ, RZ, 0x40490fdb ;  /* 0x40490fdbff020424 */ /* 0x000fc800078e00ff */
[----:B------:R-:W-:-:S05]  /*02f0*/  @P0 FFMA R2, R2, -3, R11 ;  /* 0xc040000002020823 */ /* 0x000fca000000000b */
[----:B------:R-:W-:Y:S01]  /*0300*/  FSETP.GE.AND P1, PT, R2, RZ, P0 ;  /* 0x000000ff0200720b */ /* 0x000fe20000726000 */
[----:B------:R-:W-:-:S12]  /*0310*/  @P0 FADD R2, R3, 1 ;  /* 0x3f80000003020421 */ /* 0x000fd80000000000 */
[----:B------:R-:W-:-:S04]  /*0320*/  @P1 FADD R2, R2, 1 ;  /* 0x3f80000002021421 */ /* 0x000fc80000000000 */
[----:B------:R-:W-:-:S07]  /*0330*/  @P0 IMAD.MOV.U32 R3, RZ, RZ, R2 ;  /* 0x000000ffff030224 */ /* 0x000fce00078e0002 */
.L_x_20:
[----:B------:R-:W-:Y:S05]  /*0340*/  BSYNC.RECONVERGENT B1 ;  /* 0x0000000000017941 */ /* 0x000fea0003800200 */
.L_x_19:
[----:B------:R-:W-:Y:S01]  /*0350*/  FFMA R14, R3, -3.1415927410125732422, R14 ;  /* 0xc0490fdb030e7823 */ /* 0x000fe2000000000e */
[----:B------:R-:W-:Y:S06]  /*0360*/  BRA `(.L_x_17) ;  /* 0x0000000000687947 */ /* 0x000fec0003800000 */
.L_x_18:
[C---:B------:R-:W-:Y:S01]  /*0370*/  LOP3.LUT R2, R14.reuse, 0xff800000, RZ, 0xc0, !PT ;  /* 0xff8000000e027812 */ /* 0x040fe200078ec0ff */
[----:B------:R-:W-:Y:S01]  /*0380*/  BSSY.RECONVERGENT B1, `(.L_x_21) ;  /* 0x0000016000017945 */ /* 0x000fe20003800200 */
[----:B------:R-:W-:-:S03]  /*0390*/  ISETP.GT.U32.AND P0, PT, R14, 0x7f7fffff, PT ;  /* 0x7f7fffff0e00780c */ /* 0x000fc60003f04070 */
[----:B------:R-:W-:Y:S01]  /*03a0*/  VIADD R3, R2, 0xc0000000 ;  /* 0xc000000002037836 */ /* 0x000fe20000000000 */
[----:B------:R-:W-:Y:S01]  /*03b0*/  LOP3.LUT R2, R14, 0x7fffff, RZ, 0xc0, !PT ;  /* 0x007fffff0e027812 */ /* 0x000fe200078ec0ff */
[----:B------:R-:W-:-:S03]  /*03c0*/  IMAD.MOV.U32 R14, RZ, RZ, 0x7fffffff ;  /* 0x7fffffffff0e7424 */ /* 0x000fc600078e00ff */
[----:B------:R-:W-:Y:S02]  /*03d0*/  ISETP.NE.AND P1, PT, R3, RZ, PT ;  /* 0x000000ff0300720c */ /* 0x000fe40003f25270 */
[----:B------:R-:W-:Y:S02]  /*03e0*/  LOP3.LUT R2, R2, 0x3f800000, RZ, 0xfc, !PT ;  /* 0x3f80000002027812 */ /* 0x000fe400078efcff */
[----:B------:R-:W-:-:S09]  /*03f0*/  FSEL R14, R14, 16777216, P0 ;  /* 0x4b8000000e0e7808 */ /* 0x000fd20000000000 */
[----:B------:R-:W-:Y:S05]  /*0400*/  @!P1 BRA `(.L_x_22) ;  /* 0x0000000000349947 */ /* 0x000fea0003800000 */
.L_x_23:
[----:B------:R-:W-:-:S05]  /*0410*/  VIMNMX.U32 R10, PT, PT, R3, 0xb800000, PT ;  /* 0x0b800000030a7848 */ /* 0x000fca0003fe0000 */
[----:B------:R-:W-:Y:S02]  /*0420*/  IMAD.IADD R2, R10, 0x1, R2 ;  /* 0x000000010a027824 */ /* 0x000fe400078e0202 */
[----:B------:R-:W-:Y:S02]  /*0430*/  IMAD.IADD R3, R3, 0x1, -R10 ;  /* 0x0000000103037824 */ /* 0x000fe400078e0a0a */
[----:B------:R-:W-:-:S03]  /*0440*/  FMUL R11, R2, 0.63661974668502807617 ;  /* 0x3f22f983020b7820 */ /* 0x000fc60000400000 */
[----:B------:R-:W-:Y:S01]  /*0450*/  ISETP.NE.AND P1, PT, R3, RZ, PT ;  /* 0x000000ff0300720c */ /* 0x000fe20003f25270 */
[----:B------:R-:W-:-:S04]  /*0460*/  FFMA R12, R11, -1.5707963705062866211, R2 ;  /* 0xbfc90fdb0b0c7823 */ /* 0x000fc80000000002 */
[----:B------:R-:W-:-:S04]  /*0470*/  FFMA R11, R12, 0.63661974668502807617, R11 ;  /* 0x3f22f9830c0b7823 */ /* 0x000fc8000000000b */
[----:B------:R-:W-:-:S04]  /*0480*/  FFMA R12, R11, -1.5707963705062866211, R2 ;  /* 0xbfc90fdb0b0c7823 */ /* 0x000fc80000000002 */
[----:B------:R-:W-:-:S04]  /*0490*/  FFMA.RZ R12, R12, 0.63661974668502807617, R11 ;  /* 0x3f22f9830c0c7823 */ /* 0x000fc8000000c00b */
[----:B------:R-:W0:Y:S02]  /*04a0*/  FRND.TRUNC R11, R12 ;  /* 0x0000000c000b7307 */ /* 0x000e24000020d000 */
[----:B0-----:R-:W-:-:S05]  /*04b0*/  FFMA R2, R11, -1.5707963705062866211, R2 ;  /* 0xbfc90fdb0b027823 */ /* 0x001fca0000000002 */
[----:B------:R-:W-:-:S13]  /*04c0*/  ISETP.NE.AND P0, PT, R2, RZ, PT ;  /* 0x000000ff0200720c */ /* 0x000fda0003f05270 */
[----:B------:R-:W-:Y:S05]  /*04d0*/  @P0 BRA P1, `(.L_x_23) ;  /* 0xfffffffc00cc0947 */ /* 0x000fea000083ffff */
.L_x_22:
[----:B------:R-:W-:Y:S05]  /*04e0*/  BSYNC.RECONVERGENT B1 ;  /* 0x0000000000017941 */ /* 0x000fea0003800200 */
.L_x_21:
[----:B------:R-:W-:-:S04]  /*04f0*/  FMUL R3, R2, 1.1920928955078125e-07 ;  /* 0x3400000002037820 */ /* 0x000fc80000400000 */
[----:B------:R-:W-:-:S07]  /*0500*/  FMUL R14, R14, R3 ;  /* 0x000000030e0e7220 */ /* 0x000fce0000400000 */
.L_x_17:
[----:B------:R-:W-:Y:S05]  /*0510*/  BSYNC.RECONVERGENT B0 ;  /* 0x0000000000007941 */ /* 0x000fea0003800200 */
.L_x_16:
[----:B------:R-:W0:Y:S01]  /*0520*/  MUFU.RCP64H R11, 3.1415920257568359375 ;  /* 0x400921fb000b7908 */ /* 0x000e220000001800 */
[----:B------:R-:W-:Y:S01]  /*0530*/  IMAD.MOV.U32 R2, RZ, RZ, 0x54442d18 ;  /* 0x54442d18ff027424 */ /* 0x000fe200078e00ff */
[C---:B------:R-:W-:Y:S01]  /*0540*/  FSETP.NAN.AND P0, PT, |R14|.reuse, |R14|, PT ;  /* 0x4000000e0e00720b */ /* 0x040fe20003f08200 */
[----:B------:R-:W-:Y:S01]  /*0550*/  IMAD.MOV.U32 R3, RZ, RZ, 0x400921fb ;  /* 0x400921fbff037424 */ /* 0x000fe200078e00ff */
[C---:B------:R-:W-:Y:S01]  /*0560*/  LOP3.LUT R9, R14.reuse, 0x80000000, R9, 0xb8, !PT ;  /* 0x800000000e097812 */ /* 0x040fe200078eb809 */
[----:B------:R-:W-:Y:S01]  /*0570*/  IMAD.MOV.U32 R10, RZ, RZ, 0x1 ;  /* 0x00000001ff0a7424 */ /* 0x000fe200078e00ff */
[----:B------:R-:W-:Y:S02]  /*0580*/  BSSY.RECONVERGENT B0, `(.L_x_24) ;  /* 0x0000012000007945 */ /* 0x000fe40003800200 */
[----:B------:R-:W-:-:S05]  /*0590*/  FSEL R9, R14, R9, P0 ;  /* 0x000000090e097208 */ /* 0x000fca0000000000 */
[----:B------:R-:W-:Y:S01]  /*05a0*/  FMUL R9, R9, 180 ;  /* 0x4334000009097820 */ /* 0x000fe20000400000 */
[----:B0-----:R-:W-:-:S08]  /*05b0*/  DFMA R12, R10, -R2, 1 ;  /* 0x3ff000000a0c742b */ /* 0x001fd00000000802 */
[----:B------:R-:W-:-:S08]  /*05c0*/  DFMA R12, R12, R12, R12 ;  /* 0x0000000c0c0c722b */ /* 0x000fd0000000000c */
[----:B------:R-:W-:Y:S01]  /*05d0*/  DFMA R12, R10, R12, R10 ;  /* 0x0000000c0a0c722b */ /* 0x000fe2000000000a */
[----:B------:R-:W0:Y:S07]  /*05e0*/  F2F.F64.F32 R10, R9 ;  /* 0x00000009000a7310 */ /* 0x000e2e0000201800 */
[----:B------:R-:W-:-:S08]  /*05f0*/  DFMA R14, R12, -R2, 1 ;  /* 0x3ff000000c0e742b */ /* 0x000fd00000000802 */
[----:B------:R-:W-:Y:S01]  /*0600*/  DFMA R14, R12, R14, R12 ;  /* 0x0000000e0c0e722b */ /* 0x000fe2000000000c */
[----:B0-----:R-:W-:-:S07]  /*0610*/  FSETP.GEU.AND P1, PT, |R11|, 6.5827683646048100446e-37, PT ;  /* 0x036000000b00780b */ /* 0x001fce0003f2e200 */
[----:B------:R-:W-:-:S08]  /*0620*/  DMUL R12, R10, R14 ;  /* 0x0000000e0a0c7228 */ /* 0x000fd00000000000 */
[----:B------:R-:W-:-:S08]  /*0630*/  DFMA R2, R12, -R2, R10 ;  /* 0x800000020c02722b */ /* 0x000fd0000000000a */
[----:B------:R-:W-:-:S10]  /*0640*/  DFMA R2, R14, R2, R12 ;  /* 0x000000020e02722b */ /* 0x000fd4000000000c */
[----:B------:R-:W-:-:S05]  /*0650*/  FFMA R12, RZ, 2.1426990032196044922, R3 ;  /* 0x400921fbff0c7823 */ /* 0x000fca0000000003 */
[----:B------:R-:W-:-:S13]  /*0660*/  FSETP.GT.AND P0, PT, |R12|, 1.469367938527859385e-39, PT ;  /* 0x001000000c00780b */ /* 0x000fda0003f04200 */
[----:B------:R-:W-:Y:S05]  /*0670*/  @P0 BRA P1, `(.L_x_25) ;  /* 0x0000000000080947 */ /* 0x000fea0000800000 */
[----:B------:R-:W-:-:S07]  /*0680*/  MOV R14, 0x6a0 ;  /* 0x000006a0000e7802 */ /* 0x000fce0000000f00 */
[----:B-----5:R-:W-:Y:S05]  /*0690*/  CALL.REL.NOINC `($__internal_0_$__cuda_sm20_div_rn_f64_full) ;  /* 0x0000000400347944 */ /* 0x020fea0003c00000 */
.L_x_25:
[----:B------:R-:W-:Y:S05]  /*06a0*/  BSYNC.RECONVERGENT B0 ;  /* 0x0000000000007941 */ /* 0x000fea0003800200 */
.L_x_24:
[----:B------:R-:W0:Y:S08]  /*06b0*/  LDC.64 R12, c[0x0][0x390] ;  /* 0x0000e400ff0c7b82 */ /* 0x000e300000000a00 */
[----:B------:R-:W1:Y:S01]  /*06c0*/  LDC.64 R10, c[0x0][0x398] ;  /* 0x0000e600ff0a7b82 */ /* 0x000e620000000a00 */
[----:B0-----:R-:W-:-:S05]  /*06d0*/  IMAD.WIDE R8, R8, 0x4, R12 ;  /* 0x0000000408087825 */ /* 0x001fca00078e020c */
[----:B------:R0:W-:Y:S01]  /*06e0*/  STG.E desc[UR4][R8.64], RZ ;  /* 0x000000ff08007986 */ /* 0x0001e2000c101904 */
[----:B-1----:R-:W-:Y:S02]  /*06f0*/  VIADD R13, R10, 0xffffffff ;  /* 0xffffffff0a0d7836 */ /* 0x002fe40000000000 */
[----:B------:R-:W-:-:S03]  /*0700*/  VIADD R12, R11, 0xffffffff ;  /* 0xffffffff0b0c7836 */ /* 0x000fc60000000000 */
[----:B------:R-:W-:-:S04]  /*0710*/  ISETP.GE.AND P0, PT, R6, R13, PT ;  /* 0x0000000d0600720c */ /* 0x000fc80003f06270 */
[----:B------:R-:W-:-:S04]  /*0720*/  ISETP.LT.OR P0, PT, R6, 0x1, P0 ;  /* 0x000000010600780c */ /* 0x000fc80000701670 */
[----:B------:R-:W-:-:S04]  /*0730*/  ISETP.EQ.OR P0, PT, R7, RZ, P0 ;  /* 0x000000ff0700720c */ /* 0x000fc80000702670 */
[----:B------:R-:W-:-:S13]  /*0740*/  ISETP.GE.U32.OR P0, PT, R7, R12, P0 ;  /* 0x0000000c0700720c */ /* 0x000fda0000706470 */
[----:B0-----:R-:W-:Y:S05]  /*0750*/  @P0 BRA `(.L_x_26) ;  /* 0x0000000000fc0947 */ /* 0x001fea0003800000 */
[----:B------:R-:W0:Y:S01]  /*0760*/  F2F.F32.F64 R2, R2 ;  /* 0x0000000200027310 */ /* 0x000e220000301000 */
[----:B------:R-:W-:Y:S01]  /*0770*/  BSSY.RECONVERGENT B0, `(.L_x_27) ;  /* 0x0000038000007945 */ /* 0x000fe20003800200 */
[C---:B0-----:R-:W-:Y:S02]  /*0780*/  FSETP.GEU.AND P0, PT, R2.reuse, 22.5, PT ;  /* 0x41b400000200780b */ /* 0x041fe40003f0e000 */
[----:B------:R-:W-:-:S13]  /*0790*/  FSETP.LTU.AND P1, PT, R2, 157.5, PT ;  /* 0x431d80000200780b */ /* 0x000fda0003f29000 */
[----:B------:R-:W-:Y:S05]  /*07a0*/  @P0 BRA P1, `(.L_x_28) ;  /* 0x00000000000c0947 */ /* 0x000fea0000800000 */
[----:B------:R0:W5:Y:S04]  /*07b0*/  LDG.E R11, desc[UR4][R4.64+0x4] ;  /* 0x00000404040b7981 */ /* 0x000168000c1e1900 */
[----:B------:R0:W5:Y:S01]  /*07c0*/  LDG.E R13, desc[UR4][R4.64+-0x4] ;  /* 0xfffffc04040d7981 */ /* 0x000162000c1e1900 */
[----:B------:R-:W-:Y:S05]  /*07d0*/  BRA `(.L_x_29) ;  /* 0x0000000000c47947 */ /* 0x000fea0003800000 */
.L_x_28:
[----:B------:R-:W-:-:S04]  /*07e0*/  FSETP.GEU.AND P0, PT, R2, 67.5, PT ;  /* 0x428700000200780b */ /* 0x000fc80003f0e000 */
[----:B------:R-:W-:-:S13]  /*07f0*/  FSETP.LTU.OR P0, PT, R2, 22.5, P0 ;  /* 0x41b400000200780b */ /* 0x000fda0000709400 */
[----:B------:R-:W-:Y:S05]  /*0800*/  @P0 BRA `(.L_x_30) ;  /* 0x00000000003c0947 */ /* 0x000fea0003800000 */
[----:B------:R-:W0:Y:S01]  /*0810*/  LDCU.64 UR6, c[0x0][0x380] ;  /* 0x00007000ff0677ac */ /* 0x000e220008000a00 */
[--C-:B------:R-:W-:Y:S02]  /*0820*/  IMAD R7, R7, R10, R10.reuse ;  /* 0x0000000a07077224 */ /* 0x100fe400078e020a */
[----:B------:R-:W-:-:S04]  /*0830*/  IMAD.MOV R10, RZ, RZ, -R10 ;  /* 0x000000ffff0a7224 */ /* 0x000fc800078e0a0a */
[----:B------:R-:W-:Y:S01]  /*0840*/  IMAD R3, R10, 0x2, R7 ;  /* 0x000000020a037824 */ /* 0x000fe200078e0207 */
[----:B------:R-:W-:-:S04]  /*0850*/  IADD3 R10, P1, PT, R6, R7, RZ ;  /* 0x00000007060a7210 */ /* 0x000fc80007f3e0ff */
[----:B------:R-:W-:Y:S02]  /*0860*/  IADD3 R6, P0, PT, R6, R3, RZ ;  /* 0x0000000306067210 */ /* 0x000fe40007f1e0ff */
[----:B------:R-:W-:Y:S02]  /*0870*/  LEA.HI.X.SX32 R7, R7, RZ, 0x1, P1 ;  /* 0x000000ff07077211 */ /* 0x000fe400008f0eff */
[----:B------:R-:W-:Y:S02]  /*0880*/  LEA.HI.X.SX32 R5, R3, RZ, 0x1, P0 ;  /* 0x000000ff03057211 */ /* 0x000fe400000f0eff */
[----:B0-----:R-:W-:Y:S02]  /*0890*/  LEA R2, P1, R10, UR6, 0x2 ;  /* 0x000000060a027c11 */ /* 0x001fe4000f8210ff */
[----:B------:R-:W-:Y:S02]  /*08a0*/  LEA R4, P0, R6, UR6, 0x2 ;  /* 0x0000000606047c11 */ /* 0x000fe4000f8010ff */
[----:B------:R-:W-:-:S02]  /*08b0*/  LEA.HI.X R3, R10, UR7, R7, 0x2, P1 ;  /* 0x000000070a037c11 */ /* 0x000fc400088f1407 */
[----:B------:R-:W-:-:S03]  /*08c0*/  LEA.HI.X R5, R6, UR7, R5, 0x2, P0 ;  /* 0x0000000706057c11 */ /* 0x000fc600080f1405 */
[----:B------:R3:W5:Y:S04]  /*08d0*/  LDG.E R11, desc[UR4][R2.64+-0x4] ;  /* 0xfffffc04020b7981 */ /* 0x000768000c1e1900 */
[----:B------:R3:W5:Y:S01]  /*08e0*/  LDG.E R13, desc[UR4][R4.64+0x4] ;  /* 0x00000404040d7981 */ /* 0x000762000c1e1900 */
[----:B------:R-:W-:Y:S05]  /*08f0*/  BRA `(.L_x_29) ;  /* 0x00000000007c7947 */ /* 0x000fea0003800000 */
.L_x_30:
[----:B------:R-:W-:-:S04]  /*0900*/  FSETP.GEU.AND P0, PT, R2, 112.5, PT ;  /* 0x42e100000200780b */ /* 0x000fc80003f0e000 */
[----:B------:R-:W-:-:S13]  /*0910*/  FSETP.LTU.OR P0, PT, R2, 67.5, P0 ;  /* 0x428700000200780b */ /* 0x000fda0000709400 */
[----:B------:R-:W-:Y:S05]  /*0920*/  @P0 BRA `(.L_x_31) ;  /* 0x0000000000280947 */ /* 0x000fea0003800000 */
[----:B------:R-:W0:Y:S01]  /*0930*/  LDC.64 R2, c[0x0][0x380] ;  /* 0x0000e000ff027b82 */ /* 0x000e220000000a00 */
[--C-:B------:R-:W-:Y:S02]  /*0940*/  IMAD R7, R7, R10, R10.reuse ;  /* 0x0000000a07077224 */ /* 0x100fe400078e020a */
[----:B------:R-:W-:Y:S02]  /*0950*/  IMAD.MOV R12, RZ, RZ, -R10 ;  /* 0x000000ffff0c7224 */ /* 0x000fe400078e0a0a */
[----:B------:R-:W-:-:S04]  /*0960*/  IMAD.WIDE R4, R10, 0x4, R4 ;  /* 0x000000040a047825 */ /* 0x000fc800078e0204 */
[----:B------:R-:W-:Y:S01]  /*0970*/  IMAD R7, R12, 0x2, R7 ;  /* 0x000000020c077824 */ /* 0x000fe200078e0207 */
[----:B------:R2:W5:Y:S03]  /*0980*/  LDG.E R11, desc[UR4][R4.64] ;  /* 0x00000004040b7981 */ /* 0x000566000c1e1900 */
[----:B------:R-:W-:-:S04]  /*0990*/  IMAD.IADD R7, R6, 0x1, R7 ;  /* 0x0000000106077824 */ /* 0x000fc800078e0207 */
[----:B0-----:R-:W-:-:S05]  /*09a0*/  IMAD.WIDE R2, R7, 0x4, R2 ;  /* 0x0000000407027825 */ /* 0x001fca00078e0202 */
[----:B------:R2:W5:Y:S01]  /*09b0*/  LDG.E R13, desc[UR4][R2.64] ;  /* 0x00000004020d7981 */ /* 0x000562000c1e1900 */
[----:B------:R-:W-:Y:S05]  /*09c0*/  BRA `(.L_x_29) ;  /* 0x0000000000487947 */ /* 0x000fea0003800000 */
.L_x_31:
[C---:B------:R-:W-:Y:S01]  /*09d0*/  FSETP.GEU.AND P0, PT, R2.reuse, 157.5, PT ;  /* 0x431d80000200780b */ /* 0x040fe20003f0e000 */
[----:B------:R-:W-:Y:S02]  /*09e0*/  IMAD.MOV.U32 R11, RZ, RZ, RZ ;  /* 0x000000ffff0b7224 */ /* 0x000fe400078e00ff */
[----:B------:R-:W-:Y:S01]  /*09f0*/  IMAD.MOV.U32 R13, RZ, RZ, RZ ;  /* 0x000000ffff0d7224 */ /* 0x000fe200078e00ff */
[----:B------:R-:W-:-:S13]  /*0a00*/  FSETP.LTU.OR P0, PT, R2, 112.5, P0 ;  /* 0x42e100000200780b */ /* 0x000fda0000709400 */
[----:B------:R-:W-:Y:S05]  /*0a10*/  @P0 BRA `(.L_x_29) ;  /* 0x0000000000340947 */ /* 0x000fea0003800000 */
[----:B------:R-:W0:Y:S01]  /*0a20*/  LDCU.64 UR6, c[0x0][0x380] ;  /* 0x00007000ff0677ac */ /* 0x000e220008000a00 */
[----:B------:R-:W-:-:S04]  /*0a30*/  IMAD R7, R7, R10, -R10 ;  /* 0x0000000a07077224 */ /* 0x000fc800078e0a0a */
        /* <DEDUP_REMOVED lines=10> */
[----:B------:R1:W5:Y:S02]  /*0ae0*/  LDG.E R13, desc[UR4][R4.64+0x4] ;  /* 0x00000404040d7981 */ /* 0x000364000c1e1900 */
.L_x_29:
[----:B------:R-:W-:Y:S05]  /*0af0*/  BSYNC.RECONVERGENT B0 ;  /* 0x0000000000007941 */ /* 0x000fea0003800200 */
.L_x_27:
[----:B-----5:R-:W-:-:S04]  /*0b00*/  FSETP.GT.AND P0, PT, R0, R13, PT ;  /* 0x0000000d0000720b */ /* 0x020fc80003f04000 */
[----:B------:R-:W-:-:S13]  /*0b10*/  FSETP.LEU.OR P0, PT, R0, R11, !P0 ;  /* 0x0000000b0000720b */ /* 0x000fda000470b400 */
[----:B------:R-:W-:Y:S05]  /*0b20*/  @P0 EXIT ;  /* 0x000000000000094d */ /* 0x000fea0003800000 */
[----:B------:R-:W-:Y:S01]  /*0b30*/  STG.E desc[UR4][R8.64], R0 ;  /* 0x0000000008007986 */ /* 0x000fe2000c101904 */
[----:B------:R-:W-:Y:S05]  /*0b40*/  EXIT ;  /* 0x000000000000794d */ /* 0x000fea0003800000 */
.L_x_26:
[----:B-----5:R-:W-:Y:S01]  /*0b50*/  STG.E desc[UR4][R8.64], R0 ;  /* 0x0000000008007986 */ /* 0x020fe2000c101904 */
[----:B------:R-:W-:Y:S05]  /*0b60*/  EXIT ;  /* 0x000000000000794d */ /* 0x000fea0003800000 */
        .weak           $__internal_0_$__cuda_sm20_div_rn_f64_full
        .type           $__internal_0_$__cuda_sm20_div_rn_f64_full,@function
        .size           $__internal_0_$__cuda_sm20_div_rn_f64_full,(.L_x_120 - $__internal_0_$__cuda_sm20_div_rn_f64_full)
$__internal_0_$__cuda_sm20_div_rn_f64_full:
[----:B------:R-:W-:Y:S01]  /*0b70*/  IMAD.MOV.U32 R3, RZ, RZ, 0x3ff921fb ;  /* 0x3ff921fbff037424 */ /* 0x000fe200078e00ff */
[C---:B------:R-:W-:Y:S01]  /*0b80*/  FSETP.GEU.AND P1, PT, |R11|.reuse, 1.469367938527859385e-39, PT ;  /* 0x001000000b00780b */ /* 0x040fe20003f2e200 */
[----:B------:R-:W-:Y:S01]  /*0b90*/  IMAD.MOV.U32 R2, RZ, RZ, 0x54442d18 ;  /* 0x54442d18ff027424 */ /* 0x000fe200078e00ff */
[----:B------:R-:W-:Y:S01]  /*0ba0*/  LOP3.LUT R9, R11, 0x7ff00000, RZ, 0xc0, !PT ;  /* 0x7ff000000b097812 */ /* 0x000fe200078ec0ff */
[----:B------:R-:W0:Y:S01]  /*0bb0*/  MUFU.RCP64H R17, R3 ;  /* 0x0000000300117308 */ /* 0x000e220000001800 */
[----:B------:R-:W-:Y:S01]  /*0bc0*/  IMAD.MOV.U32 R16, RZ, RZ, 0x1 ;  /* 0x00000001ff107424 */ /* 0x000fe200078e00ff */
[----:B------:R-:W-:Y:S01]  /*0bd0*/  BSSY.RECONVERGENT B1, `(.L_x_32) ;  /* 0x0000045000017945 */ /* 0x000fe20003800200 */
[----:B------:R-:W-:Y:S01]  /*0be0*/  IMAD.MOV.U32 R15, RZ, RZ, 0x1ca00000 ;  /* 0x1ca00000ff0f7424 */ /* 0x000fe200078e00ff */
[----:B------:R-:W-:Y:S01]  /*0bf0*/  ISETP.GE.U32.AND P0, PT, R9, 0x40000000, PT ;  /* 0x400000000900780c */ /* 0x000fe20003f06070 */
[----:B------:R-:W-:Y:S02]  /*0c00*/  IMAD.MOV.U32 R22, RZ, RZ, R9 ;  /* 0x000000ffff167224 */ /* 0x000fe400078e0009 */
[----:B------:R-:W-:Y:S01]  /*0c10*/  IMAD.MOV.U32 R23, RZ, RZ, 0x40000000 ;  /* 0x40000000ff177424 */ /* 0x000fe200078e00ff */
[----:B------:R-:W-:-:S03]  /*0c20*/  SEL R15, R15, 0x63400000, !P0 ;  /* 0x634000000f0f7807 */ /* 0x000fc60004000000 */
[----:B------:R-:W-:Y:S01]  /*0c30*/  VIADD R25, R23, 0xffffffff ;  /* 0xffffffff17197836 */ /* 0x000fe20000000000 */
[----:B------:R-:W-:-:S04]  /*0c40*/  @!P1 LOP3.LUT R20, R15, 0x80000000, R11, 0xf8, !PT ;  /* 0x800000000f149812 */ /* 0x000fc800078ef80b */
[----:B------:R-:W-:Y:S01]  /*0c50*/  @!P1 LOP3.LUT R21, R20, 0x100000, RZ, 0xfc, !PT ;  /* 0x0010000014159812 */ /* 0x000fe200078efcff */
[----:B0-----:R-:W-:Y:S01]  /*0c60*/  DFMA R12, R16, -R2, 1 ;  /* 0x3ff00000100c742b */ /* 0x001fe20000000802 */
[----:B------:R-:W-:-:S07]  /*0c70*/  @!P1 IMAD.MOV.U32 R20, RZ, RZ, RZ ;  /* 0x000000ffff149224 */ /* 0x000fce00078e00ff */
[----:B------:R-:W-:-:S08]  /*0c80*/  DFMA R12, R12, R12, R12 ;  /* 0x0000000c0c0c722b */ /* 0x000fd0000000000c */
[----:B------:R-:W-:Y:S01]  /*0c90*/  DFMA R16, R16, R12, R16 ;  /* 0x0000000c1010722b */ /* 0x000fe20000000010 */
[----:B------:R-:W-:Y:S01]  /*0ca0*/  LOP3.LUT R13, R15, 0x800fffff, R11, 0xf8, !PT ;  /* 0x800fffff0f0d7812 */ /* 0x000fe200078ef80b */
[----:B------:R-:W-:-:S06]  /*0cb0*/  IMAD.MOV.U32 R12, RZ, RZ, R10 ;  /* 0x000000ffff0c7224 */ /* 0x000fcc00078e000a */
[----:B------:R-:W-:Y:S02]  /*0cc0*/  DFMA R18, R16, -R2, 1 ;  /* 0x3ff000001012742b */ /* 0x000fe40000000802 */
[----:B------:R-:W-:-:S06]  /*0cd0*/  @!P1 DFMA R12, R12, 2, -R20 ;  /* 0x400000000c0c982b */ /* 0x000fcc0000000814 */
[----:B------:R-:W-:-:S04]  /*0ce0*/  DFMA R16, R16, R18, R16 ;  /* 0x000000121010722b */ /* 0x000fc80000000010 */
[----:B------:R-:W-:-:S04]  /*0cf0*/  @!P1 LOP3.LUT R22, R13, 0x7ff00000, RZ, 0xc0, !PT ;  /* 0x7ff000000d169812 */ /* 0x000fc800078ec0ff */
[----:B------:R-:W-:Y:S01]  /*0d00*/  DMUL R18, R16, R12 ;  /* 0x0000000c10127228 */ /* 0x000fe20000000000 */
[----:B------:R-:W-:-:S05]  /*0d10*/  VIADD R24, R22, 0xffffffff ;  /* 0xffffffff16187836 */ /* 0x000fca0000000000 */
[----:B------:R-:W-:Y:S02]  /*0d20*/  ISETP.GT.U32.AND P0, PT, R24, 0x7feffffe, PT ;  /* 0x7feffffe1800780c */ /* 0x000fe40003f04070 */
[----:B------:R-:W-:Y:S02]  /*0d30*/  DFMA R20, R18, -R2, R12 ;  /* 0x800000021214722b */ /* 0x000fe4000000000c */
[----:B------:R-:W-:-:S06]  /*0d40*/  ISETP.GT.U32.OR P0, PT, R25, 0x7feffffe, P0 ;  /* 0x7feffffe1900780c */ /* 0x000fcc0000704470 */
[----:B------:R-:W-:-:S07]  /*0d50*/  DFMA R16, R16, R20, R18 ;  /* 0x000000141010722b */ /* 0x000fce0000000012 */
[----:B------:R-:W-:Y:S05]  /*0d60*/  @P0 BRA `(.L_x_33) ;  /* 0x0000000000680947 */ /* 0x000fea0003800000 */
[----:B------:R-:W-:-:S05]  /*0d70*/  IMAD.MOV.U32 R10, RZ, RZ, 0x40000000 ;  /* 0x40000000ff0a7424 */ /* 0x000fca00078e00ff */
[----:B------:R-:W-:-:S04]  /*0d80*/  VIADDMNMX R9, R9, -R10, 0xb9600000, !PT ;  /* 0xb960000009097446 */ /* 0x000fc8000780090a */
[----:B------:R-:W-:-:S05]  /*0d90*/  VIMNMX R10, PT, PT, R9, 0x46a00000, PT ;  /* 0x46a00000090a7848 */ /* 0x000fca0003fe0100 */
[----:B------:R-:W-:Y:S02]  /*0da0*/  IMAD.IADD R15, R10, 0x1, -R15 ;  /* 0x000000010a0f7824 */ /* 0x000fe400078e0a0f */
[----:B------:R-:W-:Y:S02]  /*0db0*/  IMAD.MOV.U32 R10, RZ, RZ, RZ ;  /* 0x000000ffff0a7224 */ /* 0x000fe400078e00ff */
[----:B------:R-:W-:-:S06]  /*0dc0*/  VIADD R11, R15, 0x7fe00000 ;  /* 0x7fe000000f0b7836 */ /* 0x000fcc0000000000 */
[----:B------:R-:W-:-:S10]  /*0dd0*/  DMUL R18, R16, R10 ;  /* 0x0000000a10127228 */ /* 0x000fd40000000000 */
[----:B------:R-:W-:-:S13]  /*0de0*/  FSETP.GTU.AND P0, PT, |R19|, 1.469367938527859385e-39, PT ;  /* 0x001000001300780b */ /* 0x000fda0003f0c200 */
[----:B------:R-:W-:Y:S05]  /*0df0*/  @P0 BRA `(.L_x_34) ;  /* 0x0000000000880947 */ /* 0x000fea0003800000 */
[----:B------:R-:W-:Y:S01]  /*0e00*/  DFMA R2, R16, -R2, R12 ;  /* 0x800000021002722b */ /* 0x000fe2000000000c */
[----:B------:R-:W-:-:S09]  /*0e10*/  IMAD.MOV.U32 R10, RZ, RZ, RZ ;  /* 0x000000ffff0a7224 */ /* 0x000fd200078e00ff */
[C---:B------:R-:W-:Y:S02]  /*0e20*/  FSETP.NEU.AND P0, PT, R3.reuse, RZ, PT ;  /* 0x000000ff0300720b */ /* 0x040fe40003f0d000 */
[----:B------:R-:W-:-:S04]  /*0e30*/  LOP3.LUT R2, R3, 0x400921fb, RZ, 0x3c, !PT ;  /* 0x400921fb03027812 */ /* 0x000fc800078e3cff */
[----:B------:R-:W-:-:S04]  /*0e40*/  LOP3.LUT R9, R2, 0x80000000, RZ, 0xc0, !PT ;  /* 0x8000000002097812 */ /* 0x000fc800078ec0ff */
[----:B------:R-:W-:-:S03]  /*0e50*/  LOP3.LUT R11, R9, R11, RZ, 0xfc, !PT ;  /* 0x0000000b090b7212 */ /* 0x000fc600078efcff */
[----:B------:R-:W-:Y:S05]  /*0e60*/  @!P0 BRA `(.L_x_34) ;  /* 0x00000000006c8947 */ /* 0x000fea0003800000 */
[----:B------:R-:W-:Y:S01]  /*0e70*/  IMAD.MOV R3, RZ, RZ, -R15 ;  /* 0x000000ffff037224 */ /* 0x000fe200078e0a0f */
[----:B------:R-:W-:Y:S01]  /*0e80*/  DMUL.RP R10, R16, R10 ;  /* 0x0000000a100a7228 */ /* 0x000fe20000008000 */
[----:B------:R-:W-:Y:S01]  /*0e90*/  IMAD.MOV.U32 R2, RZ, RZ, RZ ;  /* 0x000000ffff027224 */ /* 0x000fe200078e00ff */
[----:B------:R-:W-:-:S05]  /*0ea0*/  IADD3 R15, PT, PT, -R15, -0x43300000, RZ ;  /* 0xbcd000000f0f7810 */ /* 0x000fca0007ffe1ff */
[----:B------:R-:W-:-:S03]  /*0eb0*/  DFMA R2, R18, -R2, R16 ;  /* 0x800000021202722b */ /* 0x000fc60000000010 */
[----:B------:R-:W-:-:S07]  /*0ec0*/  LOP3.LUT R9, R11, R9, RZ, 0x3c, !PT ;  /* 0x000000090b097212 */ /* 0x000fce00078e3cff */
[----:B------:R-:W-:-:S04]  /*0ed0*/  FSETP.NEU.AND P0, PT, |R3|, R15, PT ;  /* 0x0000000f0300720b */ /* 0x000fc80003f0d200 */
[----:B------:R-:W-:Y:S02]  /*0ee0*/  FSEL R18, R10, R18, !P0 ;  /* 0x000000120a127208 */ /* 0x000fe40004000000 */
[----:B------:R-:W-:Y:S01]  /*0ef0*/  FSEL R19, R9, R19, !P0 ;  /* 0x0000001309137208 */ /* 0x000fe20004000000 */
[----:B------:R-:W-:Y:S06]  /*0f00*/  BRA `(.L_x_34) ;  /* 0x0000000000447947 */ /* 0x000fec0003800000 */
.L_x_33:
[----:B------:R-:W-:-:S14]  /*0f10*/  DSETP.NAN.AND P0, PT, R10, R10, PT ;  /* 0x0000000a0a00722a */ /* 0x000fdc0003f08000 */
[----:B------:R-:W-:Y:S05]  /*0f20*/  @P0 BRA `(.L_x_35) ;  /* 0x0000000000340947 */ /* 0x000fea0003800000 */
[----:B------:R-:W-:Y:S01]  /*0f30*/  ISETP.NE.AND P0, PT, R22, R23, PT ;  /* 0x000000171600720c */ /* 0x000fe20003f05270 */
[----:B------:R-:W-:Y:S02]  /*0f40*/  IMAD.MOV.U32 R18, RZ, RZ, 0x0 ;  /* 0x00000000ff127424 */ /* 0x000fe400078e00ff */
[----:B------:R-:W-:-:S10]  /*0f50*/  IMAD.MOV.U32 R19, RZ, RZ, -0x80000 ;  /* 0xfff80000ff137424 */ /* 0x000fd400078e00ff */
[----:B------:R-:W-:Y:S05]  /*0f60*/  @!P0 BRA `(.L_x_34) ;  /* 0x00000000002c8947 */ /* 0x000fea0003800000 */
[----:B------:R-:W-:Y:S02]  /*0f70*/  ISETP.NE.AND P0, PT, R22, 0x7ff00000, PT ;  /* 0x7ff000001600780c */ /* 0x000fe40003f05270 */
[----:B------:R-:W-:Y:S02]  /*0f80*/  LOP3.LUT R10, R11, 0x400921fb, RZ, 0x3c, !PT ;  /* 0x400921fb0b0a7812 */ /* 0x000fe400078e3cff */
[----:B------:R-:W-:Y:S02]  /*0f90*/  ISETP.EQ.OR P0, PT, R23, RZ, !P0 ;  /* 0x000000ff1700720c */ /* 0x000fe40004702670 */
[----:B------:R-:W-:-:S11]  /*0fa0*/  LOP3.LUT R19, R10, 0x80000000, RZ, 0xc0, !PT ;  /* 0x800000000a137812 */ /* 0x000fd600078ec0ff */
[----:B------:R-:W-:Y:S01]  /*0fb0*/  @P0 LOP3.LUT R2, R19, 0x7ff00000, RZ, 0xfc, !PT ;  /* 0x7ff0000013020812 */ /* 0x000fe200078efcff */
[----:B------:R-:W-:Y:S02]  /*0fc0*/  @!P0 IMAD.MOV.U32 R18, RZ, RZ, RZ ;  /* 0x000000ffff128224 */ /* 0x000fe400078e00ff */
[----:B------:R-:W-:Y:S02]  /*0fd0*/  @P0 IMAD.MOV.U32 R18, RZ, RZ, RZ ;  /* 0x000000ffff120224 */ /* 0x000fe400078e00ff */
[----:B------:R-:W-:Y:S01]  /*0fe0*/  @P0 IMAD.MOV.U32 R19, RZ, RZ, R2 ;  /* 0x000000ffff130224 */ /* 0x000fe200078e0002 */
[----:B------:R-:W-:Y:S06]  /*0ff0*/  BRA `(.L_x_34) ;  /* 0x0000000000087947 */ /* 0x000fec0003800000 */
.L_x_35:
[----:B------:R-:W-:Y:S01]  /*1000*/  LOP3.LUT R19, R11, 0x80000, RZ, 0xfc, !PT ;  /* 0x000800000b137812 */ /* 0x000fe200078efcff */
[----:B------:R-:W-:-:S07]  /*1010*/  IMAD.MOV.U32 R18, RZ, RZ, R10 ;  /* 0x000000ffff127224 */ /* 0x000fce00078e000a */
.L_x_34:
[----:B------:R-:W-:Y:S05]  /*1020*/  BSYNC.RECONVERGENT B1 ;  /* 0x0000000000017941 */ /* 0x000fea0003800200 */
.L_x_32:
[----:B------:R-:W-:Y:S02]  /*1030*/  IMAD.MOV.U32 R15, RZ, RZ, 0x0 ;  /* 0x00000000ff0f7424 */ /* 0x000fe400078e00ff */
[----:B------:R-:W-:Y:S02]  /*1040*/  IMAD.MOV.U32 R2, RZ, RZ, R18 ;  /* 0x000000ffff027224 */ /* 0x000fe400078e0012 */
[----:B------:R-:W-:Y:S01]  /*1050*/  IMAD.MOV.U32 R3, RZ, RZ, R19 ;  /* 0x000000ffff037224 */ /* 0x000fe200078e0013 */
[----:B------:R-:W-:Y:S06]  /*1060*/  RET.REL.NODEC R14 `(non_max_suppression_kernel) ;  /* 0xffffffec0ee47950 */ /* 0x000fec0003c3ffff */
.L_x_36:
        /* <DEDUP_REMOVED lines=9> */
.L_x_120:


//--------------------- .text.histogram_kernel    --------------------------
	.section	.text.histogram_kernel,"ax",@progbits
	.align	128
        .global         histogram_kernel
        .type           histogram_kernel,@function
        .size           histogram_kernel,(.L_x_121 - histogram_kernel)
        .other          histogram_kernel,@"STO_CUDA_ENTRY STV_DEFAULT"
histogram_kernel:
.text.histogram_kernel:
[----:B------:R-:W-:Y:S01]  /*0000*/  LDC R1, c[0x0][0x37c] ;  /* 0x0000df00ff017b82 */ /* 0x000fe20000000800 */
[----:B------:R-:W0:Y:S07]  /*0010*/  S2R R0, SR_TID.X ;  /* 0x0000000000007919 */ /* 0x000e2e0000002100 */
[----:B------:R-:W0:Y:S01]  /*0020*/  S2UR UR6, SR_CTAID.X ;  /* 0x00000000000679c3 */ /* 0x000e220000002500 */
[----:B------:R-:W1:Y:S07]  /*0030*/  LDCU.64 UR4, c[0x0][0x390] ;  /* 0x00007200ff0477ac */ /* 0x000e6e0008000a00 */
[----:B------:R-:W0:Y:S01]  /*0040*/  LDC R5, c[0x0][0x360] ;  /* 0x0000d800ff057b82 */ /* 0x000e220000000800 */
[----:B-1----:R-:W-:Y:S01]  /*0050*/  UIMAD UR4, UR5, UR4, URZ ;  /* 0x00000004050472a4 */ /* 0x002fe2000f8e02ff */
[----:B0-----:R-:W-:-:S05]  /*0060*/  IMAD R5, R5, UR6, R0 ;  /* 0x0000000605057c24 */ /* 0x001fca000f8e0200 */
[----:B------:R-:W-:-:S13]  /*0070*/  ISETP.GE.AND P0, PT, R5, UR4, PT ;  /* 0x0000000405007c0c */ /* 0x000fda000bf06270 */
[----:B------:R-:W-:Y:S05]  /*0080*/  @P0 EXIT ;  /* 0x000000000000094d */ /* 0x000fea0003800000 */
[----:B------:R-:W0:Y:S01]  /*0090*/  LDC.64 R2, c[0x0][0x380] ;  /* 0x0000e000ff027b82 */ /* 0x000e220000000a00 */
[----:B------:R-:W1:Y:S07]  /*00a0*/  LDCU.64 UR4, c[0x0][0x358] ;  /* 0x00006b00ff0477ac */ /* 0x000e6e0008000a00 */
[----:B------:R-:W2:Y:S01]  /*00b0*/  LDC.64 R6, c[0x0][0x398] ;  /* 0x0000e600ff067b82 */ /* 0x000ea20000000a00 */
[----:B0-----:R-:W-:-:S06]  /*00c0*/  IMAD.WIDE R2, R5, 0x4, R2 ;  /* 0x0000000405027825 */ /* 0x001fcc00078e0202 */
[----:B-1----:R-:W3:Y:S01]  /*00d0*/  LDG.E.CONSTANT R3, desc[UR4][R2.64] ;  /* 0x0000000402037981 */ /* 0x002ee2000c1e9900 */
[----:B------:R-:W-:Y:S01]  /*00e0*/  BSSY.RECONVERGENT B0, `(.L_x_37) ;  /* 0x000000f000007945 */ /* 0x000fe20003800200 */
[----:B--2---:R-:W-:-:S04]  /*00f0*/  FADD R0, -R6, R7 ;  /* 0x0000000706007221 */ /* 0x004fc80000000100 */
[----:B------:R-:W-:-:S04]  /*0100*/  FADD R5, R0, 9.9999999747524270788e-07 ;  /* 0x358637bd00057421 */ /* 0x000fc80000000000 */
[----:B------:R-:W0:Y:S02]  /*0110*/  MUFU.RCP R4, R5 ;  /* 0x0000000500047308 */ /* 0x000e240000001000 */
[----:B0-----:R-:W-:-:S04]  /*0120*/  FFMA R7, -R5, R4, 1 ;  /* 0x3f80000005077423 */ /* 0x001fc80000000104 */
[----:B------:R-:W-:Y:S01]  /*0130*/  FFMA R7, R4, R7, R4 ;  /* 0x0000000704077223 */ /* 0x000fe20000000004 */
[----:B---3--:R-:W-:-:S04]  /*0140*/  FADD R0, R3, -R6 ;  /* 0x8000000603007221 */ /* 0x008fc80000000000 */
[----:B------:R-:W0:Y:S01]  /*0150*/  FCHK P0, R0, R5 ;  /* 0x0000000500007302 */ /* 0x000e220000000000 */
[----:B------:R-:W-:-:S04]  /*0160*/  FFMA R4, R0, R7, RZ ;  /* 0x0000000700047223 */ /* 0x000fc800000000ff */
[----:B------:R-:W-:-:S04]  /*0170*/  FFMA R6, -R5, R4, R0 ;  /* 0x0000000405067223 */ /* 0x000fc80000000100 */
[----:B------:R-:W-:Y:S01]  /*0180*/  FFMA R4, R7, R6, R4 ;  /* 0x0000000607047223 */ /* 0x000fe20000000004 */
[----:B0-----:R-:W-:Y:S06]  /*0190*/  @!P0 BRA `(.L_x_38) ;  /* 0x00000000000c8947 */ /* 0x001fec0003800000 */
[----:B------:R-:W-:-:S07]  /*01a0*/  MOV R2, 0x1c0 ;  /* 0x000001c000027802 */ /* 0x000fce0000000f00 */
[----:B------:R-:W-:Y:S05]  /*01b0*/  CALL.REL.NOINC `($__internal_1_$__cuda_sm3x_div_rn_noftz_f32_slowpath) ;  /* 0x0000000000387944 */ /* 0x000fea0003c00000 */
[----:B------:R-:W-:-:S07]  /*01c0*/  IMAD.MOV.U32 R4, RZ, RZ, R7 ;  /* 0x000000ffff047224 */ /* 0x000fce00078e0007 */
.L_x_38:
[----:B------:R-:W-:Y:S05]  /*01d0*/  BSYNC.RECONVERGENT B0 ;  /* 0x0000000000007941 */ /* 0x000fea0003800200 */
.L_x_37:
[----:B------:R-:W0:Y:S01]  /*01e0*/  LDC R5, c[0x0][0x3a0] ;  /* 0x0000e800ff057b82 */ /* 0x000e220000000800 */
[----:B------:R-:W-:Y:S01]  /*01f0*/  IMAD.MOV.U32 R7, RZ, RZ, 0x1 ;  /* 0x00000001ff077424 */ /* 0x000fe200078e00ff */
[----:B0-----:R-:W-:-:S05]  /*0200*/  I2FP.F32.S32 R3, R5 ;  /* 0x0000000500037245 */ /* 0x001fca0000201400 */
[----:B------:R-:W-:Y:S02]  /*0210*/  FMUL R4, R3, R4 ;  /* 0x0000000403047220 */ /* 0x000fe40000400000 */
[----:B------:R-:W0:Y:S02]  /*0220*/  LDC.64 R2, c[0x0][0x388] ;  /* 0x0000e200ff027b82 */ /* 0x000e240000000a00 */
[----:B------:R-:W1:Y:S02]  /*0230*/  F2I.TRUNC.NTZ R0, R4 ;  /* 0x0000000400007305 */ /* 0x000e64000020f100 */
[----:B-1----:R-:W-:-:S13]  /*0240*/  ISETP.GE.AND P0, PT, R0, R5, PT ;  /* 0x000000050000720c */ /* 0x002fda0003f06270 */
[----:B------:R-:W-:-:S05]  /*0250*/  @P0 VIADD R0, R5, 0xffffffff ;  /* 0xffffffff05000836 */ /* 0x000fca0000000000 */
[----:B------:R-:W-:-:S05]  /*0260*/  VIMNMX R5, PT, PT, RZ, R0, !PT ;  /* 0x00000000ff057248 */ /* 0x000fca0007fe0100 */
[----:B0-----:R-:W-:-:S05]  /*0270*/  IMAD.WIDE.U32 R2, R5, 0x4, R2 ;  /* 0x0000000405027825 */ /* 0x001fca00078e0002 */
[----:B------:R-:W-:Y:S01]  /*0280*/  REDG.E.ADD.STRONG.GPU desc[UR4][R2.64], R7 ;  /* 0x000000070200798e */ /* 0x000fe2000c12e104 */
[----:B------:R-:W-:Y:S05]  /*0290*/  EXIT ;  /* 0x000000000000794d */ /* 0x000fea0003800000 */
        .weak           $__internal_1_$__cuda_sm3x_div_rn_noftz_f32_slowpath
        .type           $__internal_1_$__cuda_sm3x_div_rn_noftz_f32_slowpath,@function
        .size           $__internal_1_$__cuda_sm3x_div_rn_noftz_f32_slowpath,(.L_x_121 - $__internal_1_$__cuda_sm3x_div_rn_noftz_f32_slowpath)
$__internal_1_$__cuda_sm3x_div_rn_noftz_f32_slowpath:
[----:B------:R-:W-:Y:S01]  /*02a0*/  SHF.R.U32.HI R4, RZ, 0x17, R5 ;  /* 0x00000017ff047819 */ /* 0x000fe20000011605 */
[----:B------:R-:W-:Y:S01]  /*02b0*/  BSSY.RECONVERGENT B1, `(.L_x_39) ;  /* 0x0000064000017945 */ /* 0x000fe20003800200 */
[--C-:B------:R-:W-:Y:S01]  /*02c0*/  SHF.R.U32.HI R3, RZ, 0x17, R0.reuse ;  /* 0x00000017ff037819 */ /* 0x100fe20000011600 */
[----:B------:R-:W-:Y:S01]  /*02d0*/  IMAD.MOV.U32 R7, RZ, RZ, R0 ;  /* 0x000000ffff077224 */ /* 0x000fe200078e0000 */
[----:B------:R-:W-:Y:S02]  /*02e0*/  LOP3.LUT R6, R4, 0xff, RZ, 0xc0, !PT ;  /* 0x000000ff04067812 */ /* 0x000fe400078ec0ff */
[----:B------:R-:W-:-:S03]  /*02f0*/  LOP3.LUT R4, R3, 0xff, RZ, 0xc0, !PT ;  /* 0x000000ff03047812 */ /* 0x000fc600078ec0ff */
[----:B------:R-:W-:Y:S02]  /*0300*/  VIADD R10, R6, 0xffffffff ;  /* 0xffffffff060a7836 */ /* 0x000fe40000000000 */
[----:B------:R-:W-:-:S03]  /*0310*/  VIADD R9, R4, 0xffffffff ;  /* 0xffffffff04097836 */ /* 0x000fc60000000000 */
[----:B------:R-:W-:-:S04]  /*0320*/  ISETP.GT.U32.AND P0, PT, R10, 0xfd, PT ;  /* 0x000000fd0a00780c */ /* 0x000fc80003f04070 */
[----:B------:R-:W-:-:S13]  /*0330*/  ISETP.GT.U32.OR P0, PT, R9, 0xfd, P0 ;  /* 0x000000fd0900780c */ /* 0x000fda0000704470 */
[----:B------:R-:W-:Y:S01]  /*0340*/  @!P0 IMAD.MOV.U32 R8, RZ, RZ, RZ ;  /* 0x000000ffff088224 */ /* 0x000fe200078e00ff */
[----:B------:R-:W-:Y:S06]  /*0350*/  @!P0 BRA `(.L_x_40) ;  /* 0x0000000000608947 */ /* 0x000fec0003800000 */
[----:B------:R-:W-:Y:S01]  /*0360*/  FSETP.GTU.FTZ.AND P0, PT, |R0|, +INF , PT ;  /* 0x7f8000000000780b */ /* 0x000fe20003f1c200 */
[----:B------:R-:W-:Y:S01]  /*0370*/  IMAD.MOV.U32 R3, RZ, RZ, R5 ;  /* 0x000000ffff037224 */ /* 0x000fe200078e0005 */
[----:B------:R-:W-:-:S04]  /*0380*/  FSETP.GTU.FTZ.AND P1, PT, |R5|, +INF , PT ;  /* 0x7f8000000500780b */ /* 0x000fc80003f3c200 */
[----:B------:R-:W-:-:S13]  /*0390*/  PLOP3.LUT P0, PT, P0, P1, PT, 0xf8, 0x8f ;  /* 0x00000000008f781c */ /* 0x000fda0000703f70 */
[----:B------:R-:W-:Y:S05]  /*03a0*/  @P0 BRA `(.L_x_41) ;  /* 0x00000004004c0947 */ /* 0x000fea0003800000 */
[----:B------:R-:W-:-:S13]  /*03b0*/  LOP3.LUT P0, RZ, R5, 0x7fffffff, R7, 0xc8, !PT ;  /* 0x7fffffff05ff7812 */ /* 0x000fda000780c807 */
[----:B------:R-:W-:Y:S05]  /*03c0*/  @!P0 BRA `(.L_x_42) ;  /* 0x00000004003c8947 */ /* 0x000fea0003800000 */
[C---:B------:R-:W-:Y:S02]  /*03d0*/  FSETP.NEU.FTZ.AND P2, PT, |R0|.reuse, +INF , PT ;  /* 0x7f8000000000780b */ /* 0x040fe40003f5d200 */
[----:B------:R-:W-:Y:S02]  /*03e0*/  FSETP.NEU.FTZ.AND P1, PT, |R3|, +INF , PT ;  /* 0x7f8000000300780b */ /* 0x000fe40003f3d200 */
[----:B------:R-:W-:-:S11]  /*03f0*/  FSETP.NEU.FTZ.AND P0, PT, |R0|, +INF , PT ;  /* 0x7f8000000000780b */ /* 0x000fd60003f1d200 */
[----:B------:R-:W-:Y:S05]  /*0400*/  @!P1 BRA !P2, `(.L_x_42) ;  /* 0x00000004002c9947 */ /* 0x000fea0005000000 */
[----:B------:R-:W-:-:S04]  /*0410*/  LOP3.LUT P2, RZ, R7, 0x7fffffff, RZ, 0xc0, !PT ;  /* 0x7fffffff07ff7812 */ /* 0x000fc8000784c0ff */
[----:B------:R-:W-:-:S13]  /*0420*/  PLOP3.LUT P1, PT, P1, P2, PT, 0x2f, 0xf2 ;  /* 0x0000000000f2781c */ /* 0x000fda0000f24577 */
[----:B------:R-:W-:Y:S05]  /*0430*/  @P1 BRA `(.L_x_43) ;  /* 0x0000000400181947 */ /* 0x000fea0003800000 */
[----:B------:R-:W-:-:S04]  /*0440*/  LOP3.LUT P1, RZ, R5, 0x7fffffff, RZ, 0xc0, !PT ;  /* 0x7fffffff05ff7812 */ /* 0x000fc8000782c0ff */
[----:B------:R-:W-:-:S13]  /*0450*/  PLOP3.LUT P0, PT, P0, P1, PT, 0x2f, 0xf2 ;  /* 0x0000000000f2781c */ /* 0x000fda0000702577 */
[----:B------:R-:W-:Y:S05]  /*0460*/  @P0 BRA `(.L_x_44) ;  /* 0x0000000400000947 */ /* 0x000fea0003800000 */
[----:B------:R-:W-:Y:S02]  /*0470*/  ISETP.GE.AND P0, PT, R9, RZ, PT ;  /* 0x000000ff0900720c */ /* 0x000fe40003f06270 */
[----:B------:R-:W-:-:S11]  /*0480*/  ISETP.GE.AND P1, PT, R10, RZ, PT ;  /* 0x000000ff0a00720c */ /* 0x000fd60003f26270 */
[----:B------:R-:W-:Y:S02]  /*0490*/  @P0 IMAD.MOV.U32 R8, RZ, RZ, RZ ;  /* 0x000000ffff080224 */ /* 0x000fe400078e00ff */
[----:B------:R-:W-:Y:S01]  /*04a0*/  @!P0 FFMA R7, R0, 1.84467440737095516160e+19, RZ ;  /* 0x5f80000000078823 */ /* 0x000fe200000000ff */
[----:B------:R-:W-:Y:S02]  /*04b0*/  @!P0 IMAD.MOV.U32 R8, RZ, RZ, -0x40 ;  /* 0xffffffc0ff088424 */ /* 0x000fe400078e00ff */
[----:B------:R-:W-:Y:S02]  /*04c0*/  @!P1 FFMA R5, R3, 1.84467440737095516160e+19, RZ ;  /* 0x5f80000003059823 */ /* 0x000fe400000000ff */
[----:B------:R-:W-:-:S07]  /*04d0*/  @!P1 VIADD R8, R8, 0x40 ;  /* 0x0000004008089836 */ /* 0x000fce0000000000 */
.L_x_40:
[----:B------:R-:W-:Y:S01]  /*04e0*/  LEA R0, R6, 0xc0800000, 0x17 ;  /* 0xc080000006007811 */ /* 0x000fe200078eb8ff */
[----:B------:R-:W-:Y:S01]  /*04f0*/  VIADD R4, R4, 0xffffff81 ;  /* 0xffffff8104047836 */ /* 0x000fe20000000000 */
[----:B------:R-:W-:Y:S03]  /*0500*/  BSSY.RECONVERGENT B2, `(.L_x_45) ;  /* 0x0000035000027945 */ /* 0x000fe60003800200 */
[----:B------:R-:W-:Y:S02]  /*0510*/  IMAD.IADD R5, R5, 0x1, -R0 ;  /* 0x0000000105057824 */ /* 0x000fe400078e0a00 */
[----:B------:R-:W-:Y:S02]  /*0520*/  IMAD R0, R4, -0x800000, R7 ;  /* 0xff80000004007824 */ /* 0x000fe400078e0207 */
[----:B------:R-:W0:Y:S01]  /*0530*/  MUFU.RCP R3, R5 ;  /* 0x0000000500037308 */ /* 0x000e220000001000 */
[----:B------:R-:W-:-:S04]  /*0540*/  FADD.FTZ R9, -R5, -RZ ;  /* 0x800000ff05097221 */ /* 0x000fc80000010100 */
[----:B0-----:R-:W-:-:S04]  /*0550*/  FFMA R10, R3, R9, 1 ;  /* 0x3f800000030a7423 */ /* 0x001fc80000000009 */
[----:B------:R-:W-:-:S04]  /*0560*/  FFMA R12, R3, R10, R3 ;  /* 0x0000000a030c7223 */ /* 0x000fc80000000003 */
[----:B------:R-:W-:-:S04]  /*0570*/  FFMA R3, R0, R12, RZ ;  /* 0x0000000c00037223 */ /* 0x000fc800000000ff */
[----:B------:R-:W-:-:S04]  /*0580*/  FFMA R10, R9, R3, R0 ;  /* 0x00000003090a7223 */ /* 0x000fc80000000000 */
[----:B------:R-:W-:Y:S01]  /*0590*/  FFMA R11, R12, R10, R3 ;  /* 0x0000000a0c0b7223 */ /* 0x000fe20000000003 */
[----:B------:R-:W-:-:S03]  /*05a0*/  IADD3 R3, PT, PT, R4, 0x7f, -R6 ;  /* 0x0000007f04037810 */ /* 0x000fc60007ffe806 */
[----:B------:R-:W-:Y:S02]  /*05b0*/  FFMA R10, R9, R11, R0 ;  /* 0x0000000b090a7223 */ /* 0x000fe40000000000 */
[----:B------:R-:W-:Y:S02]  /*05c0*/  IMAD.IADD R3, R3, 0x1, R8 ;  /* 0x0000000103037824 */ /* 0x000fe400078e0208 */
[----:B------:R-:W-:-:S05]  /*05d0*/  FFMA R7, R12, R10, R11 ;  /* 0x0000000a0c077223 */ /* 0x000fca000000000b */
[----:B------:R-:W-:-:S04]  /*05e0*/  SHF.R.U32.HI R0, RZ, 0x17, R7 ;  /* 0x00000017ff007819 */ /* 0x000fc80000011607 */
[----:B------:R-:W-:-:S05]  /*05f0*/  LOP3.LUT R0, R0, 0xff, RZ, 0xc0, !PT ;  /* 0x000000ff00007812 */ /* 0x000fca00078ec0ff */
[----:B------:R-:W-:-:S04]  /*0600*/  IMAD.IADD R6, R0, 0x1, R3 ;  /* 0x0000000100067824 */ /* 0x000fc800078e0203 */
[----:B------:R-:W-:-:S05]  /*0610*/  VIADD R0, R6, 0xffffffff ;  /* 0xffffffff06007836 */ /* 0x000fca0000000000 */
[----:B------:R-:W-:-:S13]  /*0620*/  ISETP.GE.U32.AND P0, PT, R0, 0xfe, PT ;  /* 0x000000fe0000780c */ /* 0x000fda0003f06070 */
[----:B------:R-:W-:Y:S05]  /*0630*/  @!P0 BRA `(.L_x_46) ;  /* 0x0000000000808947 */ /* 0x000fea0003800000 */
[----:B------:R-:W-:-:S13]  /*0640*/  ISETP.GT.AND P0, PT, R6, 0xfe, PT ;  /* 0x000000fe0600780c */ /* 0x000fda0003f04270 */
[----:B------:R-:W-:Y:S05]  /*0650*/  @P0 BRA `(.L_x_47) ;  /* 0x00000000006c0947 */ /* 0x000fea0003800000 */
[----:B------:R-:W-:-:S13]  /*0660*/  ISETP.GE.AND P0, PT, R6, 0x1, PT ;  /* 0x000000010600780c */ /* 0x000fda0003f06270 */
[----:B------:R-:W-:Y:S05]  /*0670*/  @P0 BRA `(.L_x_48) ;  /* 0x0000000000740947 */ /* 0x000fea0003800000 */
[----:B------:R-:W-:Y:S02]  /*0680*/  ISETP.GE.AND P0, PT, R6, -0x18, PT ;  /* 0xffffffe80600780c */ /* 0x000fe40003f06270 */
[----:B------:R-:W-:-:S11]  /*0690*/  LOP3.LUT R7, R7, 0x80000000, RZ, 0xc0, !PT ;  /* 0x8000000007077812 */ /* 0x000fd600078ec0ff */
[----:B------:R-:W-:Y:S05]  /*06a0*/  @!P0 BRA `(.L_x_48) ;  /* 0x0000000000688947 */ /* 0x000fea0003800000 */
[-CC-:B------:R-:W-:Y:S01]  /*06b0*/  FFMA.RZ R0, R12, R10.reuse, R11.reuse ;  /* 0x0000000a0c007223 */ /* 0x180fe2000000c00b */
[----:B------:R-:W-:Y:S02]  /*06c0*/  VIADD R5, R6, 0x20 ;  /* 0x0000002006057836 */ /* 0x000fe40000000000 */
[-CC-:B------:R-:W-:Y:S01]  /*06d0*/  FFMA.RM R3, R12, R10.reuse, R11.reuse ;  /* 0x0000000a0c037223 */ /* 0x180fe2000000400b */
[----:B------:R-:W-:Y:S02]  /*06e0*/  ISETP.NE.AND P2, PT, R6, RZ, PT ;  /* 0x000000ff0600720c */ /* 0x000fe40003f45270 */
[----:B------:R-:W-:Y:S01]  /*06f0*/  LOP3.LUT R4, R0, 0x7fffff, RZ, 0xc0, !PT ;  /* 0x007fffff00047812 */ /* 0x000fe200078ec0ff */
[----:B------:R-:W-:Y:S01]  /*0700*/  FFMA.RP R0, R12, R10, R11 ;  /* 0x0000000a0c007223 */ /* 0x000fe2000000800b */
[----:B------:R-:W-:Y:S01]  /*0710*/  ISETP.NE.AND P1, PT, R6, RZ, PT ;  /* 0x000000ff0600720c */ /* 0x000fe20003f25270 */
[----:B------:R-:W-:Y:S01]  /*0720*/  IMAD.MOV R6, RZ, RZ, -R6 ;  /* 0x000000ffff067224 */ /* 0x000fe200078e0a06 */
[----:B------:R-:W-:-:S02]  /*0730*/  LOP3.LUT R4, R4, 0x800000, RZ, 0xfc, !PT ;  /* 0x0080000004047812 */ /* 0x000fc400078efcff */
[----:B------:R-:W-:Y:S02]  /*0740*/  FSETP.NEU.FTZ.AND P0, PT, R0, R3, PT ;  /* 0x000000030000720b */ /* 0x000fe40003f1d000 */
[----:B------:R-:W-:Y:S02]  /*0750*/  SHF.L.U32 R5, R4, R5, RZ ;  /* 0x0000000504057219 */ /* 0x000fe400000006ff */
[----:B------:R-:W-:Y:S02]  /*0760*/  SEL R3, R6, RZ, P2 ;  /* 0x000000ff06037207 */ /* 0x000fe40001000000 */
[----:B------:R-:W-:Y:S02]  /*0770*/  ISETP.NE.AND P1, PT, R5, RZ, P1 ;  /* 0x000000ff0500720c */ /* 0x000fe40000f25270 */
[----:B------:R-:W-:Y:S02]  /*0780*/  SHF.R.U32.HI R3, RZ, R3, R4 ;  /* 0x00000003ff037219 */ /* 0x000fe40000011604 */
[----:B------:R-:W-:-:S02]  /*0790*/  PLOP3.LUT P0, PT, P0, P1, PT, 0xf8, 0x8f ;  /* 0x00000000008f781c */ /* 0x000fc40000703f70 */
[----:B------:R-:W-:Y:S02]  /*07a0*/  SHF.R.U32.HI R5, RZ, 0x1, R3 ;  /* 0x00000001ff057819 */ /* 0x000fe40000011603 */
[----:B------:R-:W-:-:S04]  /*07b0*/  SEL R0, RZ, 0x1, !P0 ;  /* 0x00000001ff007807 */ /* 0x000fc80004000000 */
[----:B------:R-:W-:-:S04]  /*07c0*/  LOP3.LUT R0, R0, 0x1, R5, 0xf8, !PT ;  /* 0x0000000100007812 */ /* 0x000fc800078ef805 */
[----:B------:R-:W-:-:S05]  /*07d0*/  LOP3.LUT R0, R0, R3, RZ, 0xc0, !PT ;  /* 0x0000000300007212 */ /* 0x000fca00078ec0ff */
[----:B------:R-:W-:-:S05]  /*07e0*/  IMAD.IADD R0, R5, 0x1, R0 ;  /* 0x0000000105007824 */ /* 0x000fca00078e0200 */
[----:B------:R-:W-:Y:S01]  /*07f0*/  LOP3.LUT R7, R0, R7, RZ, 0xfc, !PT ;  /* 0x0000000700077212 */ /* 0x000fe200078efcff */
[----:B------:R-:W-:Y:S06]  /*0800*/  BRA `(.L_x_48) ;  /* 0x0000000000107947 */ /* 0x000fec0003800000 */
.L_x_47:
[----:B------:R-:W-:-:S04]  /*0810*/  LOP3.LUT R7, R7, 0x80000000, RZ, 0xc0, !PT ;  /* 0x8000000007077812 */ /* 0x000fc800078ec0ff */
[----:B------:R-:W-:Y:S01]  /*0820*/  LOP3.LUT R7, R7, 0x7f800000, RZ, 0xfc, !PT ;  /* 0x7f80000007077812 */ /* 0x000fe200078efcff */
[----:B------:R-:W-:Y:S06]  /*0830*/  BRA `(.L_x_48) ;  /* 0x0000000000047947 */ /* 0x000fec0003800000 */
.L_x_46:
[----:B------:R-:W-:-:S07]  /*0840*/  IMAD R7, R3, 0x800000, R7 ;  /* 0x0080000003077824 */ /* 0x000fce00078e0207 */
.L_x_48:
[----:B------:R-:W-:Y:S05]  /*0850*/  BSYNC.RECONVERGENT B2 ;  /* 0x0000000000027941 */ /* 0x000fea0003800200 */
.L_x_45:
[----:B------:R-:W-:Y:S05]  /*0860*/  BRA `(.L_x_49) ;  /* 0x0000000000207947 */ /* 0x000fea0003800000 */
.L_x_44:
[----:B------:R-:W-:-:S04]  /*0870*/  LOP3.LUT R7, R5, 0x80000000, R7, 0x48, !PT ;  /* 0x8000000005077812 */ /* 0x000fc800078e4807 */
[----:B------:R-:W-:Y:S01]  /*0880*/  LOP3.LUT R7, R7, 0x7f800000, RZ, 0xfc, !PT ;  /* 0x7f80000007077812 */ /* 0x000fe200078efcff */
[----:B------:R-:W-:Y:S06]  /*0890*/  BRA `(.L_x_49) ;  /* 0x0000000000147947 */ /* 0x000fec0003800000 */
.L_x_43:
[----:B------:R-:W-:Y:S01]  /*08a0*/  LOP3.LUT R7, R5, 0x80000000, R7, 0x48, !PT ;  /* 0x8000000005077812 */ /* 0x000fe200078e4807 */
[----:B------:R-:W-:Y:S06]  /*08b0*/  BRA `(.L_x_49) ;  /* 0x00000000000c7947 */ /* 0x000fec0003800000 */
.L_x_42:
[----:B------:R-:W0:Y:S01]  /*08c0*/  MUFU.RSQ R7, -QNAN ;  /* 0xffc0000000077908 */ /* 0x000e220000001400 */
[----:B------:R-:W-:Y:S05]  /*08d0*/  BRA `(.L_x_49) ;  /* 0x0000000000047947 */ /* 0x000fea0003800000 */
.L_x_41:
[----:B------:R-:W-:-:S07]  /*08e0*/  FADD.FTZ R7, R0, R3 ;  /* 0x0000000300077221 */ /* 0x000fce0000010000 */
.L_x_49:
[----:B------:R-:W-:Y:S05]  /*08f0*/  BSYNC.RECONVERGENT B1 ;  /* 0x0000000000017941 */ /* 0x000fea0003800200 */
.L_x_39:
[----:B------:R-:W-:-:S04]  /*0900*/  IMAD.MOV.U32 R3, RZ, RZ, 0x0 ;  /* 0x00000000ff037424 */ /* 0x000fc800078e00ff */
[----:B0-----:R-:W-:Y:S05]  /*0910*/  RET.REL.NODEC R2 `(histogram_kernel) ;  /* 0xfffffff402b87950 */ /* 0x001fea0003c3ffff */
.L_x_50:
        /* <DEDUP_REMOVED lines=14> */
.L_x_121:


//--------------------- .text.min_max_kernel      --------------------------
	.section	.text.min_max_kernel,"ax",@progbits
	.align	128
        .global         min_max_kernel
        .type           min_max_kernel,@function
        .size           min_max_kernel,(.L_x_128 - min_max_kernel)
        .other          min_max_kernel,@"STO_CUDA_ENTRY STV_DEFAULT"
min_max_kernel:
.text.min_max_kernel:
[----:B------:R-:W-:Y:S01]  /*0000*/  LDC R1, c[0x0][0x37c] ;  /* 0x0000df00ff017b82 */ /* 0x000fe20000000800 */
[----:B------:R-:W0:Y:S01]  /*0010*/  S2R R11, SR_CTAID.X ;  /* 0x00000000000b7919 */ /* 0x000e220000002500 */
[----:B------:R-:W1:Y:S01]  /*0020*/  LDCU.64 UR4, c[0x0][0x398] ;  /* 0x00007300ff0477ac */ /* 0x000e620008000a00 */
[----:B------:R-:W-:Y:S01]  /*0030*/  IMAD.MOV.U32 R6, RZ, RZ, 0x7f7fffff ;  /* 0x7f7fffffff067424 */ /* 0x000fe200078e00ff */
[----:B------:R-:W0:Y:S01]  /*0040*/  S2R R8, SR_TID.X ;  /* 0x0000000000087919 */ /* 0x000e220000002100 */
[----:B------:R-:W0:Y:S01]  /*0050*/  LDCU UR7, c[0x0][0x360] ;  /* 0x00006c00ff0777ac */ /* 0x000e220008000800 */
[----:B------:R-:W2:Y:S01]  /*0060*/  LDCU.64 UR8, c[0x0][0x358] ;  /* 0x00006b00ff0877ac */ /* 0x000ea20008000a00 */
[----:B-1----:R-:W-:Y:S01]  /*0070*/  UIMAD UR4, UR5, UR4, URZ ;  /* 0x00000004050472a4 */ /* 0x002fe2000f8e02ff */
[----:B0-----:R-:W-:-:S05]  /*0080*/  IMAD R5, R11, UR7, R8 ;  /* 0x000000070b057c24 */ /* 0x001fca000f8e0208 */
[----:B------:R-:W-:-:S13]  /*0090*/  ISETP.GE.AND P0, PT, R5, UR4, PT ;  /* 0x0000000405007c0c */ /* 0x000fda000bf06270 */
[----:B------:R-:W0:Y:S02]  /*00a0*/  @!P0 LDC.64 R2, c[0x0][0x380] ;  /* 0x0000e000ff028b82 */ /* 0x000e240000000a00 */
[----:B0-----:R-:W-:-:S05]  /*00b0*/  @!P0 IMAD.WIDE R2, R5, 0x4, R2 ;  /* 0x0000000405028825 */ /* 0x001fca00078e0202 */
[----:B--2---:R-:W2:Y:S01]  /*00c0*/  @!P0 LDG.E.CONSTANT R6, desc[UR8][R2.64] ;  /* 0x0000000802068981 */ /* 0x004ea2000c1e9900 */
[----:B------:R-:W0:Y:S01]  /*00d0*/  S2UR UR6, SR_CgaCtaId ;  /* 0x00000000000679c3 */ /* 0x000e220000008800 */
[----:B------:R-:W-:Y:S01]  /*00e0*/  UMOV UR4, 0x400 ;  /* 0x0000040000047882 */ /* 0x000fe20000000000 */
[----:B------:R-:W-:Y:S01]  /*00f0*/  MOV R0, UR7 ;  /* 0x0000000700007c02 */ /* 0x000fe20008000f00 */
[----:B------:R-:W-:Y:S01]  /*0100*/  UIADD3 UR5, UPT, UPT, UR4, 0x400, URZ ;  /* 0x0000040004057890 */ /* 0x000fe2000fffe0ff */
[----:B------:R-:W-:Y:S01]  /*0110*/  IMAD.MOV.U32 R4, RZ, RZ, -0x800001 ;  /* 0xff7fffffff047424 */ /* 0x000fe200078e00ff */
[----:B0-----:R-:W-:Y:S02]  /*0120*/  ULEA UR4, UR6, UR4, 0x18 ;  /* 0x0000000406047291 */ /* 0x001fe4000f8ec0ff */
[----:B------:R-:W-:-:S04]  /*0130*/  ULEA UR5, UR6, UR5, 0x18 ;  /* 0x0000000506057291 */ /* 0x000fc8000f8ec0ff */
[C---:B------:R-:W-:Y:S02]  /*0140*/  LEA R5, R8.reuse, UR4, 0x2 ;  /* 0x0000000408057c11 */ /* 0x040fe4000f8e10ff */
[----:B------:R-:W-:Y:S01]  /*0150*/  LEA R7, R8, UR5, 0x2 ;  /* 0x0000000508077c11 */ /* 0x000fe2000f8e10ff */
[----:B--2---:R-:W-:Y:S01]  /*0160*/  @!P0 IMAD.MOV.U32 R4, RZ, RZ, R6 ;  /* 0x000000ffff048224 */ /* 0x004fe200078e0006 */
[----:B------:R-:W-:Y:S01]  /*0170*/  ISETP.GE.U32.AND P0, PT, R0, 0x2, PT ;  /* 0x000000020000780c */ /* 0x000fe20003f06070 */
[----:B------:R0:W-:Y:S04]  /*0180*/  STS [R5], R6 ;  /* 0x0000000605007388 */ /* 0x0001e80000000800 */
[----:B------:R0:W-:Y:S01]  /*0190*/  STS [R7], R4 ;  /* 0x0000000407007388 */ /* 0x0001e20000000800 */
[----:B------:R-:W-:Y:S07]  /*01a0*/  BAR.SYNC.DEFER_BLOCKING 0x0 ;  /* 0x0000000000007b1d */ /* 0x000fee0000010000 */
[----:B------:R-:W-:Y:S05]  /*01b0*/  @!P0 BRA `(.L_x_51) ;  /* 0x00000000004c8947 */ /* 0x000fea0003800000 */
.L_x_54:
[--C-:B0-----:R-:W-:Y:S01]  /*01c0*/  IMAD.MOV.U32 R6, RZ, RZ, R0.reuse ;  /* 0x000000ffff067224 */ /* 0x101fe200078e0000 */
[----:B------:R-:W-:Y:S01]  /*01d0*/  SHF.R.U32.HI R0, RZ, 0x1, R0 ;  /* 0x00000001ff007819 */ /* 0x000fe20000011600 */
[----:B------:R-:W-:Y:S03]  /*01e0*/  BSSY.RECONVERGENT B0, `(.L_x_52) ;  /* 0x000000d000007945 */ /* 0x000fe60003800200 */
[----:B------:R-:W-:-:S13]  /*01f0*/  ISETP.GE.U32.AND P0, PT, R8, R0, PT ;  /* 0x000000000800720c */ /* 0x000fda0003f06070 */
[----:B------:R-:W-:Y:S05]  /*0200*/  @P0 BRA `(.L_x_53) ;  /* 0x0000000000280947 */ /* 0x000fea0003800000 */
[----:B------:R-:W-:Y:S01]  /*0210*/  IMAD R2, R0, 0x4, R5 ;  /* 0x0000000400027824 */ /* 0x000fe200078e0205 */
[----:B------:R-:W-:Y:S05]  /*0220*/  LDS R3, [R5] ;  /* 0x0000000005037984 */ /* 0x000fea0000000800 */
[----:B------:R-:W0:Y:S02]  /*0230*/  LDS R2, [R2] ;  /* 0x0000000002027984 */ /* 0x000e240000000800 */
[----:B0-----:R-:W-:Y:S02]  /*0240*/  FSETP.GEU.AND P0, PT, R2, R3, PT ;  /* 0x000000030200720b */ /* 0x001fe40003f0e000 */
[----:B------:R-:W-:-:S11]  /*0250*/  LEA R3, R0, R7, 0x2 ;  /* 0x0000000700037211 */ /* 0x000fd600078e10ff */
[----:B------:R-:W-:Y:S04]  /*0260*/  @!P0 STS [R5], R2 ;  /* 0x0000000205008388 */ /* 0x000fe80000000800 */
[----:B------:R-:W-:Y:S04]  /*0270*/  LDS R3, [R3] ;  /* 0x0000000003037984 */ /* 0x000fe80000000800 */
[----:B------:R-:W0:Y:S02]  /*0280*/  LDS R4, [R7] ;  /* 0x0000000007047984 */ /* 0x000e240000000800 */
[----:B0-----:R-:W-:-:S13]  /*0290*/  FSETP.GT.AND P0, PT, R3, R4, PT ;  /* 0x000000040300720b */ /* 0x001fda0003f04000 */
[----:B------:R0:W-:Y:S02]  /*02a0*/  @P0 STS [R7], R3 ;  /* 0x0000000307000388 */ /* 0x0001e40000000800 */
.L_x_53:
[----:B------:R-:W-:Y:S05]  /*02b0*/  BSYNC.RECONVERGENT B0 ;  /* 0x0000000000007941 */ /* 0x000fea0003800200 */
.L_x_52:
[----:B------:R-:W-:Y:S01]  /*02c0*/  BAR.SYNC.DEFER_BLOCKING 0x0 ;  /* 0x0000000000007b1d */ /* 0x000fe20000010000 */
[----:B------:R-:W-:-:S13]  /*02d0*/  ISETP.GT.U32.AND P0, PT, R6, 0x3, PT ;  /* 0x000000030600780c */ /* 0x000fda0003f04070 */
[----:B------:R-:W-:Y:S05]  /*02e0*/  @P0 BRA `(.L_x_54) ;  /* 0xfffffffc00b40947 */ /* 0x000fea000383ffff */
.L_x_51:
[----:B------:R-:W-:-:S13]  /*02f0*/  ISETP.NE.AND P0, PT, R8, RZ, PT ;  /* 0x000000ff0800720c */ /* 0x000fda0003f05270 */
[----:B------:R-:W-:Y:S05]  /*0300*/  @P0 EXIT ;  /* 0x000000000000094d */ /* 0x000fea0003800000 */
[----:B------:R-:W1:Y:S01]  /*0310*/  S2UR UR5, SR_CgaCtaId ;  /* 0x00000000000579c3 */ /* 0x000e620000008800 */
[----:B------:R-:W-:-:S07]  /*0320*/  UMOV UR4, 0x400 ;  /* 0x0000040000047882 */ /* 0x000fce0000000000 */
[----:B0-----:R-:W0:Y:S08]  /*0330*/  LDC.64 R2, c[0x0][0x388] ;  /* 0x0000e200ff027b82 */ /* 0x001e300000000a00 */
[----:B------:R-:W2:Y:S01]  /*0340*/  LDC.64 R4, c[0x0][0x390] ;  /* 0x0000e400ff047b82 */ /* 0x000ea20000000a00 */
[----:B-1----:R-:W-:Y:S01]  /*0350*/  ULEA UR4, UR5, UR4, 0x18 ;  /* 0x0000000405047291 */ /* 0x002fe2000f8ec0ff */
[----:B0-----:R-:W-:-:S08]  /*0360*/  IMAD.WIDE.U32 R2, R11, 0x4, R2 ;  /* 0x000000040b027825 */ /* 0x001fd000078e0002 */
[----:B------:R-:W0:Y:S04]  /*0370*/  LDS R7, [UR4] ;  /* 0x00000004ff077984 */ /* 0x000e280008000800 */
[----:B------:R-:W1:Y:S01]  /*0380*/  LDS R9, [UR4+0x400] ;  /* 0x00040004ff097984 */ /* 0x000e620008000800 */
[----:B--2---:R-:W-:-:S03]  /*0390*/  IMAD.WIDE.U32 R4, R11, 0x4, R4 ;  /* 0x000000040b047825 */ /* 0x004fc600078e0004 */
[----:B0-----:R-:W-:Y:S04]  /*03a0*/  STG.E desc[UR8][R2.64], R7 ;  /* 0x0000000702007986 */ /* 0x001fe8000c101908 */
[----:B-1----:R-:W-:Y:S01]  /*03b0*/  STG.E desc[UR8][R4.64], R9 ;  /* 0x0000000904007986 */ /* 0x002fe2000c101908 */
[----:B------:R-:W-:Y:S05]  /*03c0*/  EXIT ;  /* 0x000000000000794d */ /* 0x000fea0003800000 */
.L_x_55:
        /* <DEDUP_REMOVED lines=11> */
.L_x_128:


//--------------------- .text.sobel_filter_kernel --------------------------
	.section	.text.sobel_filter_kernel,"ax",@progbits
	.align	128
        .global         sobel_filter_kernel
        .type           sobel_filter_kernel,@function
        .size           sobel_filter_kernel,(.L_x_123 - sobel_filter_kernel)
        .other          sobel_filter_kernel,@"STO_CUDA_ENTRY STV_DEFAULT"
sobel_filter_kernel:
.text.sobel_filter_kernel:
[----:B------:R-:W-:Y:S01]  /*0000*/  LDC R1, c[0x0][0x37c] ;  /* 0x0000df00ff017b82 */ /* 0x000fe20000000800 */
[----:B------:R-:W0:Y:S07]  /*0010*/  S2R R15, SR_TID.Y ;  /* 0x00000000000f7919 */ /* 0x000e2e0000002200 */
[----:B------:R-:W1:Y:S01]  /*0020*/  LDC R12, c[0x0][0x360] ;  /* 0x0000d800ff0c7b82 */ /* 0x000e620000000800 */
[----:B------:R-:W2:Y:S01]  /*0030*/  LDCU.64 UR8, c[0x0][0x398] ;  /* 0x00007300ff0877ac */ /* 0x000ea20008000a00 */
[----:B------:R-:W-:Y:S01]  /*0040*/  IMAD.MOV.U32 R8, RZ, RZ, RZ ;  /* 0x000000ffff087224 */ /* 0x000fe200078e00ff */
[----:B------:R-:W1:Y:S05]  /*0050*/  S2R R13, SR_TID.X ;  /* 0x00000000000d7919 */ /* 0x000e6a0000002100 */
[----:B------:R-:W0:Y:S08]  /*0060*/  S2UR UR4, SR_CTAID.Y ;  /* 0x00000000000479c3 */ /* 0x000e300000002600 */
[----:B------:R-:W0:Y:S08]  /*0070*/  LDC R14, c[0x0][0x364] ;  /* 0x0000d900ff0e7b82 */ /* 0x000e300000000800 */
[----:B------:R-:W1:Y:S08]  /*0080*/  S2UR UR6, SR_CTAID.X ;  /* 0x00000000000679c3 */ /* 0x000e700000002500 */
[----:B------:R-:W3:Y:S01]  /*0090*/  LDC.64 R4, c[0x0][0x380] ;  /* 0x0000e000ff047b82 */ /* 0x000ee20000000a00 */
[----:B0-----:R-:W-:Y:S01]  /*00a0*/  IMAD R9, R14, UR4, R15 ;  /* 0x000000040e097c24 */ /* 0x001fe2000f8e020f */
[----:B------:R-:W0:Y:S04]  /*00b0*/  LDCU.64 UR4, c[0x0][0x358] ;  /* 0x00006b00ff0477ac */ /* 0x000e280008000a00 */
[----:B--2---:R-:W-:Y:S01]  /*00c0*/  ISETP.GE.AND P0, PT, R9, UR9, PT ;  /* 0x0000000909007c0c */ /* 0x004fe2000bf06270 */
[----:B-1----:R-:W-:-:S04]  /*00d0*/  IMAD R0, R12, UR6, R13 ;  /* 0x000000060c007c24 */ /* 0x002fc8000f8e020d */
[----:B------:R-:W-:Y:S01]  /*00e0*/  IMAD R2, R9, UR8, R0 ;  /* 0x0000000809027c24 */ /* 0x000fe2000f8e0200 */
[----:B------:R-:W-:-:S03]  /*00f0*/  ISETP.GE.OR P1, PT, R0, UR8, P0 ;  /* 0x0000000800007c0c */ /* 0x000fc60008726670 */
[----:B---3--:R-:W-:-:S10]  /*0100*/  IMAD.WIDE R6, R2, 0x4, R4 ;  /* 0x0000000402067825 */ /* 0x008fd400078e0204 */
[----:B0-----:R-:W2:Y:S01]  /*0110*/  @!P1 LDG.E.CONSTANT R8, desc[UR4][R6.64] ;  /* 0x0000000406089981 */ /* 0x001ea2000c1e9900 */
[----:B------:R-:W-:Y:S01]  /*0120*/  MOV R3, 0x400 ;  /* 0x0000040000037802 */ /* 0x000fe20000000f00 */
[----:B------:R-:W-:Y:S01]  /*0130*/  BSSY.RECONVERGENT B0, `(.L_x_56) ;  /* 0x000000e000007945 */ /* 0x000fe20003800200 */
[----:B------:R-:W-:Y:S01]  /*0140*/  ISETP.NE.AND P2, PT, R13, RZ, PT ;  /* 0x000000ff0d00720c */ /* 0x000fe20003f45270 */
[----:B------:R-:W0:Y:S02]  /*0150*/  S2R R10, SR_CgaCtaId ;  /* 0x00000000000a7919 */ /* 0x000e240000008800 */
[----:B0-----:R-:W-:-:S05]  /*0160*/  LEA R10, R10, R3, 0x18 ;  /* 0x000000030a0a7211 */ /* 0x001fca00078ec0ff */
[----:B------:R-:W-:-:S04]  /*0170*/  IMAD R11, R15, 0x48, R10 ;  /* 0x000000480f0b7824 */ /* 0x000fc800078e020a */
[----:B------:R-:W-:-:S05]  /*0180*/  IMAD R3, R13, 0x4, R11 ;  /* 0x000000040d037824 */ /* 0x000fca00078e020b */
[----:B--2---:R0:W-:Y:S01]  /*0190*/  STS [R3+0x4c], R8 ;  /* 0x00004c0803007388 */ /* 0x0041e20000000800 */
[----:B------:R-:W-:Y:S05]  /*01a0*/  @P2 BRA `(.L_x_57) ;  /* 0x0000000000182947 */ /* 0x000fea0003800000 */
[----:B------:R-:W-:-:S13]  /*01b0*/  ISETP.LT.OR P2, PT, R0, 0x1, P0 ;  /* 0x000000010000780c */ /* 0x000fda0000741670 */
[----:B------:R-:W-:Y:S05]  /*01c0*/  @P2 BRA `(.L_x_58) ;  /* 0x00000000000c2947 */ /* 0x000fea0003800000 */
[----:B0-----:R-:W2:Y:S04]  /*01d0*/  LDG.E.CONSTANT R8, desc[UR4][R6.64+-0x4] ;  /* 0xfffffc0406087981 */ /* 0x001ea8000c1e9900 */
[----:B--2---:R1:W-:Y:S01]  /*01e0*/  STS [R11+0x48], R8 ;  /* 0x000048080b007388 */ /* 0x0043e20000000800 */
[----:B------:R-:W-:Y:S05]  /*01f0*/  BRA `(.L_x_57) ;  /* 0x0000000000047947 */ /* 0x000fea0003800000 */
.L_x_58:
[----:B------:R2:W-:Y:S02]  /*0200*/  STS [R11+0x48], RZ ;  /* 0x000048ff0b007388 */ /* 0x0005e40000000800 */
.L_x_57:
[----:B------:R-:W-:Y:S05]  /*0210*/  BSYNC.RECONVERGENT B0 ;  /* 0x0000000000007941 */ /* 0x000fea0003800200 */
.L_x_56:
[----:B01----:R-:W-:Y:S01]  /*0220*/  IADD3 R8, PT, PT, R12, -0x1, RZ ;  /* 0xffffffff0c087810 */ /* 0x003fe20007ffe0ff */
[----:B------:R-:W-:Y:S03]  /*0230*/  BSSY.RECONVERGENT B0, `(.L_x_59) ;  /* 0x000000a000007945 */ /* 0x000fe60003800200 */
[----:B------:R-:W-:-:S13]  /*0240*/  ISETP.NE.AND P2, PT, R13, R8, PT ;  /* 0x000000080d00720c */ /* 0x000fda0003f45270 */
[----:B------:R-:W-:Y:S05]  /*0250*/  @P2 BRA `(.L_x_60) ;  /* 0x00000000001c2947 */ /* 0x000fea0003800000 */
[----:B------:R-:W-:-:S05]  /*0260*/  VIADD R8, R0, 0x1 ;  /* 0x0000000100087836 */ /* 0x000fca0000000000 */
[----:B------:R-:W-:-:S13]  /*0270*/  ISETP.GE.OR P0, PT, R8, UR8, P0 ;  /* 0x0000000808007c0c */ /* 0x000fda0008706670 */
[----:B------:R-:W-:Y:S05]  /*0280*/  @P0 BRA `(.L_x_61) ;  /* 0x00000000000c0947 */ /* 0x000fea0003800000 */
[----:B------:R-:W3:Y:S04]  /*0290*/  LDG.E.CONSTANT R6, desc[UR4][R6.64+0x4] ;  /* 0x0000040406067981 */ /* 0x000ee8000c1e9900 */
[----:B---3--:R1:W-:Y:S01]  /*02a0*/  STS [R3+0x50], R6 ;  /* 0x0000500603007388 */ /* 0x0083e20000000800 */
[----:B------:R-:W-:Y:S05]  /*02b0*/  BRA `(.L_x_60) ;  /* 0x0000000000047947 */ /* 0x000fea0003800000 */
.L_x_61:
[----:B------:R0:W-:Y:S02]  /*02c0*/  STS [R3+0x50], RZ ;  /* 0x000050ff03007388 */ /* 0x0001e40000000800 */
.L_x_60:
[----:B------:R-:W-:Y:S05]  /*02d0*/  BSYNC.RECONVERGENT B0 ;  /* 0x0000000000007941 */ /* 0x000fea0003800200 */
.L_x_59:
[----:B------:R-:W-:Y:S01]  /*02e0*/  ISETP.NE.AND P0, PT, R15, RZ, PT ;  /* 0x000000ff0f00720c */ /* 0x000fe20003f05270 */
[----:B------:R-:W-:-:S12]  /*02f0*/  BSSY.RECONVERGENT B0, `(.L_x_62) ;  /* 0x000000e000007945 */ /* 0x000fd80003800200 */
[----:B------:R-:W-:Y:S05]  /*0300*/  @P0 BRA `(.L_x_63) ;  /* 0x0000000000300947 */ /* 0x000fea0003800000 */
[----:B------:R-:W-:-:S04]  /*0310*/  ISETP.GE.AND P0, PT, R0, UR8, PT ;  /* 0x0000000800007c0c */ /* 0x000fc8000bf06270 */
[----:B------:R-:W-:-:S13]  /*0320*/  ISETP.EQ.OR P0, PT, R9, RZ, P0 ;  /* 0x000000ff0900720c */ /* 0x000fda0000702670 */
[----:B------:R-:W-:Y:S05]  /*0330*/  @P0 BRA `(.L_x_64) ;  /* 0x00000000001c0947 */ /* 0x000fea0003800000 */
[----:B------:R-:W-:-:S04]  /*0340*/  VIADD R7, R9, 0xffffffff ;  /* 0xffffffff09077836 */ /* 0x000fc80000000000 */
[----:B------:R-:W-:-:S04]  /*0350*/  IMAD R7, R7, UR8, R0 ;  /* 0x0000000807077c24 */ /* 0x000fc8000f8e0200 */
[----:B-1----:R-:W-:-:S06]  /*0360*/  IMAD.WIDE R6, R7, 0x4, R4 ;  /* 0x0000000407067825 */ /* 0x002fcc00078e0204 */
[----:B------:R-:W3:Y:S01]  /*0370*/  LDG.E.CONSTANT R6, desc[UR4][R6.64] ;  /* 0x0000000406067981 */ /* 0x000ee2000c1e9900 */
[----:B--2---:R-:W-:-:S05]  /*0380*/  LEA R11, R13, R10, 0x2 ;  /* 0x0000000a0d0b7211 */ /* 0x004fca00078e10ff */
[----:B---3--:R3:W-:Y:S01]  /*0390*/  STS [R11+0x4], R6 ;  /* 0x000004060b007388 */ /* 0x0087e20000000800 */
[----:B------:R-:W-:Y:S05]  /*03a0*/  BRA `(.L_x_63) ;  /* 0x0000000000087947 */ /* 0x000fea0003800000 */
.L_x_64:
[----:B------:R-:W-:-:S05]  /*03b0*/  IMAD R10, R13, 0x4, R10 ;  /* 0x000000040d0a7824 */ /* 0x000fca00078e020a */
[----:B------:R4:W-:Y:S02]  /*03c0*/  STS [R10+0x4], RZ ;  /* 0x000004ff0a007388 */ /* 0x0009e40000000800 */
.L_x_63:
[----:B------:R-:W-:Y:S05]  /*03d0*/  BSYNC.RECONVERGENT B0 ;  /* 0x0000000000007941 */ /* 0x000fea0003800200 */
.L_x_62:
[----:B-1-3--:R-:W-:Y:S01]  /*03e0*/  VIADD R6, R14, 0xffffffff ;  /* 0xffffffff0e067836 */ /* 0x00afe20000000000 */
[----:B------:R-:W-:Y:S04]  /*03f0*/  BSSY.RECONVERGENT B0, `(.L_x_65) ;  /* 0x000000d000007945 */ /* 0x000fe80003800200 */
[----:B------:R-:W-:-:S13]  /*0400*/  ISETP.NE.AND P0, PT, R15, R6, PT ;  /* 0x000000060f00720c */ /* 0x000fda0003f05270 */
[----:B------:R-:W-:Y:S05]  /*0410*/  @P0 BRA `(.L_x_66) ;  /* 0x0000000000280947 */ /* 0x000fea0003800000 */
[----:B------:R-:W-:-:S04]  /*0420*/  IADD3 R9, PT, PT, R9, 0x1, RZ ;  /* 0x0000000109097810 */ /* 0x000fc80007ffe0ff */
[----:B------:R-:W-:-:S04]  /*0430*/  ISETP.GE.AND P0, PT, R9, UR9, PT ;  /* 0x0000000909007c0c */ /* 0x000fc8000bf06270 */
[----:B------:R-:W-:-:S13]  /*0440*/  ISETP.GE.OR P0, PT, R0, UR8, P0 ;  /* 0x0000000800007c0c */ /* 0x000fda0008706670 */
[----:B------:R-:W-:Y:S05]  /*0450*/  @P0 BRA `(.L_x_67) ;  /* 0x0000000000140947 */ /* 0x000fea0003800000 */
[----:B------:R-:W-:-:S04]  /*0460*/  IMAD R9, R9, UR8, R0 ;  /* 0x0000000809097c24 */ /* 0x000fc8000f8e0200 */
[----:B------:R-:W-:-:S06]  /*0470*/  IMAD.WIDE R4, R9, 0x4, R4 ;  /* 0x0000000409047825 */ /* 0x000fcc00078e0204 */
[----:B------:R-:W3:Y:S04]  /*0480*/  LDG.E.CONSTANT R4, desc[UR4][R4.64] ;  /* 0x0000000404047981 */ /* 0x000ee8000c1e9900 */
[----:B---3--:R3:W-:Y:S01]  /*0490*/  STS [R3+0x94], R4 ;  /* 0x0000940403007388 */ /* 0x0087e20000000800 */
[----:B------:R-:W-:Y:S05]  /*04a0*/  BRA `(.L_x_66) ;  /* 0x0000000000047947 */ /* 0x000fea0003800000 */
.L_x_67:
[----:B------:R1:W-:Y:S02]  /*04b0*/  STS [R3+0x94], RZ ;  /* 0x000094ff03007388 */ /* 0x0003e40000000800 */
.L_x_66:
[----:B------:R-:W-:Y:S05]  /*04c0*/  BSYNC.RECONVERGENT B0 ;  /* 0x0000000000007941 */ /* 0x000fea0003800200 */
.L_x_65:
[----:B------:R-:W-:Y:S06]  /*04d0*/  BAR.SYNC.DEFER_BLOCKING 0x0 ;  /* 0x0000000000007b1d */ /* 0x000fec0000010000 */
[----:B------:R-:W-:Y:S05]  /*04e0*/  @P1 EXIT ;  /* 0x000000000000194d */ /* 0x000fea0003800000 */
[----:B------:R-:W5:Y:S01]  /*04f0*/  LDS R0, [R3] ;  /* 0x0000000003007984 */ /* 0x000f620000000800 */
[----:B------:R-:W-:Y:S03]  /*0500*/  BSSY.RECONVERGENT B0, `(.L_x_68) ;  /* 0x000002a000007945 */ /* 0x000fe60003800200 */
[----:B------:R-:W0:Y:S04]  /*0510*/  LDS R5, [R3+0x4] ;  /* 0x0000040003057984 */ /* 0x000e280000000800 */
[----:B---3--:R-:W3:Y:S04]  /*0520*/  LDS R4, [R3+0x8] ;  /* 0x0000080003047984 */ /* 0x008ee80000000800 */
[----:B------:R-:W1:Y:S04]  /*0530*/  LDS R9, [R3+0x48] ;  /* 0x0000480003097984 */ /* 0x000e680000000800 */
[----:B--2---:R-:W2:Y:S04]  /*0540*/  LDS R11, [R3+0x4c] ;  /* 0x00004c00030b7984 */ /* 0x004ea80000000800 */
[----:B------:R-:W2:Y:S04]  /*0550*/  LDS R13, [R3+0x50] ;  /* 0x00005000030d7984 */ /* 0x000ea80000000800 */
[----:B------:R-:W2:Y:S04]  /*0560*/  LDS R6, [R3+0x90] ;  /* 0x0000900003067984 */ /* 0x000ea80000000800 */
[----:B------:R-:W2:Y:S04]  /*0570*/  LDS R8, [R3+0x94] ;  /* 0x0000940003087984 */ /* 0x000ea80000000800 */
[----:B----4-:R4:W4:Y:S01]  /*0580*/  LDS R10, [R3+0x98] ;  /* 0x00009800030a7984 */ /* 0x0109220000000800 */
[----:B-----5:R-:W-:Y:S01]  /*0590*/  FADD R0, RZ, -R0 ;  /* 0x80000000ff007221 */ /* 0x020fe20000000000 */
[----:B0-----:R-:W-:-:S03]  /*05a0*/  FADD R7, R5, R5 ;  /* 0x0000000505077221 */ /* 0x001fc60000000000 */
[----:B------:R-:W-:Y:S01]  /*05b0*/  FFMA R5, RZ, R5, R0 ;  /* 0x00000005ff057223 */ /* 0x000fe20000000000 */
[----:B------:R-:W-:-:S03]  /*05c0*/  FADD R7, R0, -R7 ;  /* 0x8000000700077221 */ /* 0x000fc60000000000 */
[--C-:B---3--:R-:W-:Y:S01]  /*05d0*/  FADD R5, R5, R4.reuse ;  /* 0x0000000405057221 */ /* 0x108fe20000000000 */
[----:B------:R-:W-:Y:S01]  /*05e0*/  FADD R0, R7, -R4 ;  /* 0x8000000407007221 */ /* 0x000fe20000000000 */
[----:B-1----:R-:W-:-:S03]  /*05f0*/  FADD R4, R9, R9 ;  /* 0x0000000909047221 */ /* 0x002fc60000000000 */
[----:B------:R-:W-:Y:S01]  /*0600*/  FFMA R0, RZ, R9, R0 ;  /* 0x00000009ff007223 */ /* 0x000fe20000000000 */
[----:B------:R-:W-:-:S03]  /*0610*/  FADD R4, R5, -R4 ;  /* 0x8000000405047221 */ /* 0x000fc60000000000 */
[-C--:B--2---:R-:W-:Y:S01]  /*0620*/  FFMA R0, RZ, R11.reuse, R0 ;  /* 0x0000000bff007223 */ /* 0x084fe20000000000 */
[----:B------:R-:W-:-:S03]  /*0630*/  FFMA R4, RZ, R11, R4 ;  /* 0x0000000bff047223 */ /* 0x000fc60000000004 */
[----:B----4-:R-:W-:Y:S01]  /*0640*/  FFMA R3, RZ, R13, R0 ;  /* 0x0000000dff037223 */ /* 0x010fe20000000000 */
[----:B------:R-:W-:-:S03]  /*0650*/  FFMA R0, R13, 2, R4 ;  /* 0x400000000d007823 */ /* 0x000fc60000000004 */
[--C-:B------:R-:W-:Y:S01]  /*0660*/  FADD R3, R3, R6.reuse ;  /* 0x0000000603037221 */ /* 0x100fe20000000000 */
[----:B------:R-:W-:-:S03]  /*0670*/  FADD R0, R0, -R6 ;  /* 0x8000000600007221 */ /* 0x000fc60000000000 */
[----:B------:R-:W-:Y:S01]  /*0680*/  FFMA R3, R8, 2, R3 ;  /* 0x4000000008037823 */ /* 0x000fe20000000003 */
[----:B------:R-:W-:-:S03]  /*0690*/  FFMA R0, RZ, R8, R0 ;  /* 0x00000008ff007223 */ /* 0x000fc60000000000 */
[--C-:B------:R-:W-:Y:S01]  /*06a0*/  FADD R4, R3, R10.reuse ;  /* 0x0000000a03047221 */ /* 0x100fe20000000000 */
[----:B------:R-:W-:-:S03]  /*06b0*/  FADD R5, R0, R10 ;  /* 0x0000000a00057221 */ /* 0x000fc60000000000 */
[----:B------:R-:W-:-:S04]  /*06c0*/  FMUL R0, R4, R4 ;  /* 0x0000000404007220 */ /* 0x000fc80000400000 */
[----:B------:R-:W-:-:S04]  /*06d0*/  FFMA R0, R5, R5, R0 ;  /* 0x0000000505007223 */ /* 0x000fc80000000000 */
[----:B------:R-:W-:Y:S01]  /*06e0*/  VIADD R6, R0, 0xf3000000 ;  /* 0xf300000000067836 */ /* 0x000fe20000000000 */
[----:B------:R0:W1:Y:S04]  /*06f0*/  MUFU.RSQ R3, R0 ;  /* 0x0000000000037308 */ /* 0x0000680000001400 */
[----:B------:R-:W-:-:S13]  /*0700*/  ISETP.GT.U32.AND P0, PT, R6, 0x727fffff, PT ;  /* 0x727fffff0600780c */ /* 0x000fda0003f04070 */
[----:B01----:R-:W-:Y:S05]  /*0710*/  @!P0 BRA `(.L_x_69) ;  /* 0x0000000000108947 */ /* 0x003fea0003800000 */
[----:B------:R-:W-:-:S07]  /*0720*/  MOV R10, 0x740 ;  /* 0x00000740000a7802 */ /* 0x000fce0000000f00 */
[----:B------:R-:W-:Y:S05]  /*0730*/  CALL.REL.NOINC `($__internal_2_$__cuda_sm20_sqrt_rn_f32_slowpath) ;  /* 0x0000000000f47944 */ /* 0x000fea0003c00000 */
[----:B------:R-:W-:Y:S01]  /*0740*/  IMAD.MOV.U32 R6, RZ, RZ, R3 ;  /* 0x000000ffff067224 */ /* 0x000fe200078e0003 */
[----:B------:R-:W-:Y:S06]  /*0750*/  BRA `(.L_x_70) ;  /* 0x0000000000107947 */ /* 0x000fec0003800000 */
.L_x_69:
[----:B------:R-:W-:Y:S01]  /*0760*/  FMUL.FTZ R7, R0, R3 ;  /* 0x0000000300077220 */ /* 0x000fe20000410000 */
[----:B------:R-:W-:-:S03]  /*0770*/  FMUL.FTZ R3, R3, 0.5 ;  /* 0x3f00000003037820 */ /* 0x000fc60000410000 */
[----:B------:R-:W-:-:S04]  /*0780*/  FFMA R0, -R7, R7, R0 ;  /* 0x0000000707007223 */ /* 0x000fc80000000100 */
[----:B------:R-:W-:-:S07]  /*0790*/  FFMA R6, R0, R3, R7 ;  /* 0x0000000300067223 */ /* 0x000fce0000000007 */
.L_x_70:
[----:B------:R-:W-:Y:S05]  /*07a0*/  BSYNC.RECONVERGENT B0 ;  /* 0x0000000000007941 */ /* 0x000fea0003800200 */
.L_x_68:
[CC--:B------:R-:W-:Y:S01]  /*07b0*/  FSETP.GT.AND P2, PT, |R4|.reuse, |R5|.reuse, PT ;  /* 0x400000050400720b */ /* 0x0c0fe20003f44200 */
[----:B------:R-:W-:Y:S03]  /*07c0*/  BSSY.RECONVERGENT B0, `(.L_x_71) ;  /* 0x000000e000007945 */ /* 0x000fe60003800200 */
[----:B------:R-:W-:Y:S02]  /*07d0*/  FSEL R3, |R4|, |R5|, P2 ;  /* 0x4000000504037208 */ /* 0x000fe40001000200 */
[----:B------:R-:W-:Y:S02]  /*07e0*/  FSEL R0, |R5|, |R4|, P2 ;  /* 0x4000000405007208 */ /* 0x000fe40001000200 */
[----:B------:R-:W0:Y:S08]  /*07f0*/  MUFU.RCP R8, R3 ;  /* 0x0000000300087308 */ /* 0x000e300000001000 */
[----:B------:R-:W1:Y:S01]  /*0800*/  FCHK P0, R0, R3 ;  /* 0x0000000300007302 */ /* 0x000e620000000000 */
[----:B0-----:R-:W-:-:S04]  /*0810*/  FFMA R7, -R3, R8, 1 ;  /* 0x3f80000003077423 */ /* 0x001fc80000000108 */
[----:B------:R-:W-:-:S04]  /*0820*/  FFMA R7, R8, R7, R8 ;  /* 0x0000000708077223 */ /* 0x000fc80000000008 */
[----:B------:R-:W-:-:S04]  /*0830*/  FFMA R8, R0, R7, RZ ;  /* 0x0000000700087223 */ /* 0x000fc800000000ff */
[----:B------:R-:W-:-:S04]  /*0840*/  FFMA R9, -R3, R8, R0 ;  /* 0x0000000803097223 */ /* 0x000fc80000000100 */
[----:B------:R-:W-:Y:S01]  /*0850*/  FFMA R7, R7, R9, R8 ;  /* 0x0000000907077223 */ /* 0x000fe20000000008 */
[----:B-1----:R-:W-:Y:S06]  /*0860*/  @!P0 BRA `(.L_x_72) ;  /* 0x00000000000c8947 */ /* 0x002fec0003800000 */
[----:B------:R-:W-:-:S07]  /*0870*/  MOV R8, 0x890 ;  /* 0x0000089000087802 */ /* 0x000fce0000000f00 */
[----:B------:R-:W-:Y:S05]  /*0880*/  CALL.REL.NOINC `($__internal_3_$__cuda_sm3x_div_rn_noftz_f32_slowpath) ;  /* 0x0000000000f87944 */ /* 0x000fea0003c00000 */
[----:B------:R-:W-:-:S07]  /*0890*/  MOV R7, R0 ;  /* 0x0000000000077202 */ /* 0x000fce0000000f00 */
.L_x_72:
[----:B------:R-:W-:Y:S05]  /*08a0*/  BSYNC.RECONVERGENT B0 ;  /* 0x0000000000007941 */ /* 0x000fea0003800200 */
.L_x_71:
[----:B------:R-:W-:Y:S02]  /*08b0*/  IMAD.MOV.U32 R9, RZ, RZ, 0x3b33710b ;  /* 0x3b33710bff097424 */ /* 0x000fe400078e00ff */
[----:B------:R-:W-:Y:S01]  /*08c0*/  FMUL R0, R7, R7 ;  /* 0x0000000707007220 */ /* 0x000fe20000400000 */
[C---:B------:R-:W-:Y:S01]  /*08d0*/  ISETP.GE.AND P0, PT, R5.reuse, RZ, PT ;  /* 0x000000ff0500720c */ /* 0x040fe20003f06270 */
[----:B------:R-:W0:Y:S01]  /*08e0*/  LDC.64 R10, c[0x0][0x390] ;  /* 0x0000e400ff0a7b82 */ /* 0x000e220000000a00 */
[----:B------:R-:W-:Y:S01]  /*08f0*/  FSETP.NEU.AND P3, PT, |R5|, |R4|, PT ;  /* 0x400000040500720b */ /* 0x000fe20003f6d200 */
[C---:B------:R-:W-:Y:S01]  /*0900*/  FFMA R9, R0.reuse, R9, -0.015681877732276916504 ;  /* 0xbc80774800097423 */ /* 0x040fe20000000009 */
[----:B------:R-:W-:Y:S01]  /*0910*/  FSETP.NEU.AND P1, PT, R3, RZ, PT ;  /* 0x000000ff0300720b */ /* 0x000fe20003f2d000 */
[----:B------:R-:W-:Y:S02]  /*0920*/  FADD R5, |R5|, |R4| ;  /* 0x4000000405057221 */ /* 0x000fe40000000200 */
[----:B------:R-:W-:-:S04]  /*0930*/  FFMA R9, R0, R9, 0.042200751602649688721 ;  /* 0x3d2cdab200097423 */ /* 0x000fc80000000009 */
[----:B------:R-:W-:-:S04]  /*0940*/  FFMA R9, R0, R9, -0.074792981147766113281 ;  /* 0xbd992d1000097423 */ /* 0x000fc80000000009 */
[----:B------:R-:W-:-:S04]  /*0950*/  FFMA R9, R0, R9, 0.10640415549278259277 ;  /* 0x3dd9ea6c00097423 */ /* 0x000fc80000000009 */
[----:B------:R-:W-:-:S04]  /*0960*/  FFMA R9, R0, R9, -0.14207722246646881104 ;  /* 0xbe117cb100097423 */ /* 0x000fc80000000009 */
[----:B------:R-:W-:-:S04]  /*0970*/  FFMA R9, R0, R9, 0.19993925094604492188 ;  /* 0x3e4cbce000097423 */ /* 0x000fc80000000009 */
[----:B------:R-:W-:-:S04]  /*0980*/  FFMA R9, R0, R9, -0.33333197236061096191 ;  /* 0xbeaaaa7d00097423 */ /* 0x000fc80000000009 */
[----:B------:R-:W-:Y:S01]  /*0990*/  FMUL R0, R0, R9 ;  /* 0x0000000900007220 */ /* 0x000fe20000400000 */
[----:B------:R-:W-:-:S03]  /*09a0*/  IMAD.MOV.U32 R9, RZ, RZ, 0x3f6ee581 ;  /* 0x3f6ee581ff097424 */ /* 0x000fc600078e00ff */
[----:B------:R-:W-:Y:S02]  /*09b0*/  FFMA R0, R0, R7, R7 ;  /* 0x0000000700007223 */ /* 0x000fe40000000007 */
[C---:B------:R-:W-:Y:S02]  /*09c0*/  FSEL R8, R9.reuse, 1.8663789033889770508, P2 ;  /* 0x3feee58109087808 */ /* 0x040fe40001000000 */
[----:B------:R-:W-:-:S05]  /*09d0*/  FFMA R7, R9, 1.6832555532455444336, -R0 ;  /* 0x3fd774eb09077823 */ /* 0x000fca0000000800 */
[-C--:B------:R-:W-:Y:S02]  /*09e0*/  FSEL R13, R7, R0.reuse, P2 ;  /* 0x00000000070d7208 */ /* 0x080fe40001000000 */
[----:B------:R-:W-:Y:S01]  /*09f0*/  FSEL R7, R0, -R0, P2 ;  /* 0x8000000000077208 */ /* 0x000fe20001000000 */
[----:B------:R-:W-:-:S04]  /*0a00*/  HFMA2 R0, -RZ, RZ, 2.04296875, -15.78125 ;  /* 0x4016cbe4ff007431 */ /* 0x000fc800000001ff */
[----:B------:R-:W-:Y:S02]  /*0a10*/  @!P0 FFMA R13, R8, 1.6832555532455444336, R7 ;  /* 0x3fd774eb080d8823 */ /* 0x000fe40000000007 */
[----:B------:R-:W1:Y:S01]  /*0a20*/  LDC.64 R8, c[0x0][0x388] ;  /* 0x0000e200ff087b82 */ /* 0x000e620000000a00 */
[----:B------:R-:W-:Y:S02]  /*0a30*/  @!P3 FSEL R13, R0, 0.78539818525314331055, !P0 ;  /* 0x3f490fdb000db808 */ /* 0x000fe40004000000 */
[----:B------:R-:W-:Y:S02]  /*0a40*/  @!P1 FSEL R13, RZ, 3.1415927410125732422, P0 ;  /* 0x40490fdbff0d9808 */ /* 0x000fe40000000000 */
[----:B------:R-:W-:Y:S02]  /*0a50*/  FSETP.NAN.AND P0, PT, R5, R5, PT ;  /* 0x000000050500720b */ /* 0x000fe40003f08000 */
[----:B------:R-:W-:-:S04]  /*0a60*/  LOP3.LUT R4, R13, 0x80000000, R4, 0xb8, !PT ;  /* 0x800000000d047812 */ /* 0x000fc800078eb804 */
[----:B------:R-:W-:Y:S02]  /*0a70*/  FSEL R0, R5, R4, P0 ;  /* 0x0000000405007208 */ /* 0x000fe40000000000 */
[----:B------:R-:W-:Y:S02]  /*0a80*/  FSETP.NE.AND P0, PT, |R6|, +INF , PT ;  /* 0x7f8000000600780b */ /* 0x000fe40003f05200 */
[----:B------:R-:W-:Y:S02]  /*0a90*/  FSETP.NE.AND P1, PT, |R0|, +INF , PT ;  /* 0x7f8000000000780b */ /* 0x000fe40003f25200 */
[----:B------:R-:W-:Y:S01]  /*0aa0*/  FSEL R7, R6, RZ, P0 ;  /* 0x000000ff06077208 */ /* 0x000fe20000000000 */
[----:B-1----:R-:W-:Y:S01]  /*0ab0*/  IMAD.WIDE R4, R2, 0x4, R8 ;  /* 0x0000000402047825 */ /* 0x002fe200078e0208 */
[----:B------:R-:W-:-:S03]  /*0ac0*/  FSEL R9, R0, RZ, P1 ;  /* 0x000000ff00097208 */ /* 0x000fc60000800000 */
[----:B0-----:R-:W-:Y:S01]  /*0ad0*/  IMAD.WIDE R2, R2, 0x4, R10 ;  /* 0x0000000402027825 */ /* 0x001fe200078e020a */
[----:B------:R-:W-:Y:S04]  /*0ae0*/  STG.E desc[UR4][R4.64], R7 ;  /* 0x0000000704007986 */ /* 0x000fe8000c101904 */
[----:B------:R-:W-:Y:S01]  /*0af0*/  STG.E desc[UR4][R2.64], R9 ;  /* 0x0000000902007986 */ /* 0x000fe2000c101904 */
[----:B------:R-:W-:Y:S05]  /*0b00*/  EXIT ;  /* 0x000000000000794d */ /* 0x000fea0003800000 */
        .weak           $__internal_2_$__cuda_sm20_sqrt_rn_f32_slowpath
        .type           $__internal_2_$__cuda_sm20_sqrt_rn_f32_slowpath,@function
        .size           $__internal_2_$__cuda_sm20_sqrt_rn_f32_slowpath,($__internal_3_$__cuda_sm3x_div_rn_noftz_f32_slowpath - $__internal_2_$__cuda_sm20_sqrt_rn_f32_slowpath)
$__internal_2_$__cuda_sm20_sqrt_rn_f32_slowpath:
[----:B------:R-:W-:-:S13]  /*0b10*/  LOP3.LUT P0, RZ, R0, 0x7fffffff, RZ, 0xc0, !PT ;  /* 0x7fffffff00ff7812 */ /* 0x000fda000780c0ff */
[----:B------:R-:W-:Y:S01]  /*0b20*/  @!P0 IMAD.MOV.U32 R3, RZ, RZ, R0 ;  /* 0x000000ffff038224 */ /* 0x000fe200078e0000 */
[----:B------:R-:W-:Y:S06]  /*0b30*/  @!P0 BRA `(.L_x_73) ;  /* 0x0000000000408947 */ /* 0x000fec0003800000 */
[----:B------:R-:W-:-:S13]  /*0b40*/  FSETP.GEU.FTZ.AND P0, PT, R0, RZ, PT ;  /* 0x000000ff0000720b */ /* 0x000fda0003f1e000 */
[----:B------:R-:W-:Y:S01]  /*0b50*/  @!P0 IMAD.MOV.U32 R3, RZ, RZ, 0x7fffffff ;  /* 0x7fffffffff038424 */ /* 0x000fe200078e00ff */
[----:B------:R-:W-:Y:S06]  /*0b60*/  @!P0 BRA `(.L_x_73) ;  /* 0x0000000000348947 */ /* 0x000fec0003800000 */
[----:B------:R-:W-:-:S13]  /*0b70*/  FSETP.GTU.FTZ.AND P0, PT, |R0|, +INF , PT ;  /* 0x7f8000000000780b */ /* 0x000fda0003f1c200 */
[----:B------:R-:W-:Y:S01]  /*0b80*/  @P0 FADD.FTZ R3, R0, 1 ;  /* 0x3f80000000030421 */ /* 0x000fe20000010000 */
[----:B------:R-:W-:Y:S06]  /*0b90*/  @P0 BRA `(.L_x_73) ;  /* 0x0000000000280947 */ /* 0x000fec0003800000 */
[----:B------:R-:W-:-:S13]  /*0ba0*/  FSETP.NEU.FTZ.AND P0, PT, |R0|, +INF , PT ;  /* 0x7f8000000000780b */ /* 0x000fda0003f1d200 */
[----:B------:R-:W-:-:S04]  /*0bb0*/  @P0 FFMA R6, R0, 1.84467440737095516160e+19, RZ ;  /* 0x5f80000000060823 */ /* 0x000fc800000000ff */
[----:B------:R-:W0:Y:S02]  /*0bc0*/  @P0 MUFU.RSQ R3, R6 ;  /* 0x0000000600030308 */ /* 0x000e240000001400 */
[----:B0-----:R-:W-:Y:S01]  /*0bd0*/  @P0 FMUL.FTZ R7, R6, R3 ;  /* 0x0000000306070220 */ /* 0x001fe20000410000 */
[----:B------:R-:W-:Y:S01]  /*0be0*/  @P0 FMUL.FTZ R9, R3, 0.5 ;  /* 0x3f00000003090820 */ /* 0x000fe20000410000 */
[----:B------:R-:W-:Y:S02]  /*0bf0*/  @!P0 MOV R3, R0 ;  /* 0x0000000000038202 */ /* 0x000fe40000000f00 */
[----:B------:R-:W-:-:S04]  /*0c00*/  @P0 FADD.FTZ R8, -R7, -RZ ;  /* 0x800000ff07080221 */ /* 0x000fc80000010100 */
[----:B------:R-:W-:-:S04]  /*0c10*/  @P0 FFMA R8, R7, R8, R6 ;  /* 0x0000000807080223 */ /* 0x000fc80000000006 */
[----:B------:R-:W-:-:S04]  /*0c20*/  @P0 FFMA R8, R8, R9, R7 ;  /* 0x0000000908080223 */ /* 0x000fc80000000007 */
[----:B------:R-:W-:-:S07]  /*0c30*/  @P0 FMUL.FTZ R3, R8, 2.3283064365386962891e-10 ;  /* 0x2f80000008030820 */ /* 0x000fce0000410000 */
.L_x_73:
[----:B------:R-:W-:Y:S02]  /*0c40*/  IMAD.MOV.U32 R6, RZ, RZ, R10 ;  /* 0x000000ffff067224 */ /* 0x000fe400078e000a */
[----:B------:R-:W-:-:S04]  /*0c50*/  IMAD.MOV.U32 R7, RZ, RZ, 0x0 ;  /* 0x00000000ff077424 */ /* 0x000fc800078e00ff */
[----:B------:R-:W-:Y:S05]  /*0c60*/  RET.REL.NODEC R6 `(sobel_filter_kernel) ;  /* 0xfffffff006e47950 */ /* 0x000fea0003c3ffff */
        .weak           $__internal_3_$__cuda_sm3x_div_rn_noftz_f32_slowpath
        .type           $__internal_3_$__cuda_sm3x_div_rn_noftz_f32_slowpath,@function
        .size           $__internal_3_$__cuda_sm3x_div_rn_noftz_f32_slowpath,(.L_x_123 - $__internal_3_$__cuda_sm3x_div_rn_noftz_f32_slowpath)
$__internal_3_$__cuda_sm3x_div_rn_noftz_f32_slowpath:
[----:B------:R-:W-:Y:S01]  /*0c70*/  SHF.R.U32.HI R9, RZ, 0x17, R3 ;  /* 0x00000017ff097819 */ /* 0x000fe20000011603 */
[----:B------:R-:W-:Y:S01]  /*0c80*/  BSSY.RECONVERGENT B1, `(.L_x_74) ;  /* 0x0000064000017945 */ /* 0x000fe20003800200 */
[--C-:B------:R-:W-:Y:S01]  /*0c90*/  SHF.R.U32.HI R7, RZ, 0x17, R0.reuse ;  /* 0x00000017ff077819 */ /* 0x100fe20000011600 */
[----:B------:R-:W-:Y:S01]  /*0ca0*/  IMAD.MOV.U32 R11, RZ, RZ, R0 ;  /* 0x000000ffff0b7224 */ /* 0x000fe200078e0000 */
[----:B------:R-:W-:Y:S02]  /*0cb0*/  LOP3.LUT R9, R9, 0xff, RZ, 0xc0, !PT ;  /* 0x000000ff09097812 */ /* 0x000fe400078ec0ff */
[----:B------:R-:W-:Y:S02]  /*0cc0*/  LOP3.LUT R10, R7, 0xff, RZ, 0xc0, !PT ;  /* 0x000000ff070a7812 */ /* 0x000fe400078ec0ff */
[----:B------:R-:W-:Y:S02]  /*0cd0*/  IADD3 R14, PT, PT, R9, -0x1, RZ ;  /* 0xffffffff090e7810 */ /* 0x000fe40007ffe0ff */
[----:B------:R-:W-:Y:S01]  /*0ce0*/  MOV R12, R3 ;  /* 0x00000003000c7202 */ /* 0x000fe20000000f00 */
[----:B------:R-:W-:Y:S01]  /*0cf0*/  VIADD R13, R10, 0xffffffff ;  /* 0xffffffff0a0d7836 */ /* 0x000fe20000000000 */
[----:B------:R-:W-:-:S04]  /*0d00*/  ISETP.GT.U32.AND P0, PT, R14, 0xfd, PT ;  /* 0x000000fd0e00780c */ /* 0x000fc80003f04070 */
[----:B------:R-:W-:-:S13]  /*0d10*/  ISETP.GT.U32.OR P0, PT, R13, 0xfd, P0 ;  /* 0x000000fd0d00780c */ /* 0x000fda0000704470 */
[----:B------:R-:W-:Y:S01]  /*0d20*/  @!P0 IMAD.MOV.U32 R7, RZ, RZ, RZ ;  /* 0x000000ffff078224 */ /* 0x000fe200078e00ff */
[----:B------:R-:W-:Y:S06]  /*0d30*/  @!P0 BRA `(.L_x_75) ;  /* 0x00000000005c8947 */ /* 0x000fec0003800000 */
[----:B------:R-:W-:Y:S02]  /*0d40*/  FSETP.GTU.FTZ.AND P1, PT, |R3|, +INF , PT ;  /* 0x7f8000000300780b */ /* 0x000fe40003f3c200 */
        /* <DEDUP_REMOVED lines=17> */
[----:B------:R-:W-:Y:S01]  /*0e60*/  @P0 MOV R7, RZ ;  /* 0x000000ff00070202 */ /* 0x000fe20000000f00 */
[----:B------:R-:W-:Y:S02]  /*0e70*/  @!P0 IMAD.MOV.U32 R7, RZ, RZ, -0x40 ;  /* 0xffffffc0ff078424 */ /* 0x000fe400078e00ff */
[----:B------:R-:W-:Y:S01]  /*0e80*/  @!P0 FFMA R11, R0, 1.84467440737095516160e+19, RZ ;  /* 0x5f800000000b8823 */ /* 0x000fe200000000ff */
[----:B------:R-:W-:Y:S02]  /*0e90*/  @!P1 FFMA R12, R3, 1.84467440737095516160e+19, RZ ;  /* 0x5f800000030c9823 */ /* 0x000fe400000000ff */
[----:B------:R-:W-:-:S07]  /*0ea0*/  @!P1 IADD3 R7, PT, PT, R7, 0x40, RZ ;  /* 0x0000004007079810 */ /* 0x000fce0007ffe0ff */
.L_x_75:
[----:B------:R-:W-:Y:S01]  /*0eb0*/  LEA R13, R9, 0xc0800000, 0x17 ;  /* 0xc0800000090d7811 */ /* 0x000fe200078eb8ff */
[----:B------:R-:W-:Y:S01]  /*0ec0*/  BSSY.RECONVERGENT B2, `(.L_x_80) ;  /* 0x0000036000027945 */ /* 0x000fe20003800200 */
[----:B------:R-:W-:-:S03]  /*0ed0*/  IADD3 R10, PT, PT, R10, -0x7f, RZ ;  /* 0xffffff810a0a7810 */ /* 0x000fc60007ffe0ff */
[----:B------:R-:W-:Y:S02]  /*0ee0*/  IMAD.IADD R13, R12, 0x1, -R13 ;  /* 0x000000010c0d7824 */ /* 0x000fe400078e0a0d */
[C---:B------:R-:W-:Y:S01]  /*0ef0*/  IMAD R0, R10.reuse, -0x800000, R11 ;  /* 0xff8000000a007824 */ /* 0x040fe200078e020b */
[----:B------:R-:W-:Y:S01]  /*0f00*/  IADD3 R10, PT, PT, R10, 0x7f, -R9 ;  /* 0x0000007f0a0a7810 */ /* 0x000fe20007ffe809 */
[----:B------:R-:W0:Y:S01]  /*0f10*/  MUFU.RCP R12, R13 ;  /* 0x0000000d000c7308 */ /* 0x000e220000001000 */
[----:B------:R-:W-:-:S03]  /*0f20*/  FADD.FTZ R15, -R13, -RZ ;  /* 0x800000ff0d0f7221 */ /* 0x000fc60000010100 */
[----:B------:R-:W-:Y:S02]  /*0f30*/  IMAD.IADD R10, R10, 0x1, R7 ;  /* 0x000000010a0a7824 */ /* 0x000fe400078e0207 */
[----:B0-----:R-:W-:-:S04]  /*0f40*/  FFMA R17, R12, R15, 1 ;  /* 0x3f8000000c117423 */ /* 0x001fc8000000000f */
[----:B------:R-:W-:-:S04]  /*0f50*/  FFMA R14, R12, R17, R12 ;  /* 0x000000110c0e7223 */ /* 0x000fc8000000000c */
[----:B------:R-:W-:-:S04]  /*0f60*/  FFMA R11, R0, R14, RZ ;  /* 0x0000000e000b7223 */ /* 0x000fc800000000ff */
[----:B------:R-:W-:-:S04]  /*0f70*/  FFMA R12, R15, R11, R0 ;  /* 0x0000000b0f0c7223 */ /* 0x000fc80000000000 */
[----:B------:R-:W-:-:S04]  /*0f80*/  FFMA R11, R14, R12, R11 ;  /* 0x0000000c0e0b7223 */ /* 0x000fc8000000000b */
[----:B------:R-:W-:-:S04]  /*0f90*/  FFMA R12, R15, R11, R0 ;  /* 0x0000000b0f0c7223 */ /* 0x000fc80000000000 */
[----:B------:R-:W-:-:S05]  /*0fa0*/  FFMA R0, R14, R12, R11 ;  /* 0x0000000c0e007223 */ /* 0x000fca000000000b */
[----:B------:R-:W-:-:S04]  /*0fb0*/  SHF.R.U32.HI R9, RZ, 0x17, R0 ;  /* 0x00000017ff097819 */ /* 0x000fc80000011600 */
[----:B------:R-:W-:-:S04]  /*0fc0*/  LOP3.LUT R9, R9, 0xff, RZ, 0xc0, !PT ;  /* 0x000000ff09097812 */ /* 0x000fc800078ec0ff */
[----:B------:R-:W-:-:S05]  /*0fd0*/  IADD3 R13, PT, PT, R9, R10, RZ ;  /* 0x0000000a090d7210 */ /* 0x000fca0007ffe0ff */
        /* <DEDUP_REMOVED lines=10> */
[CCC-:B------:R-:W-:Y:S01]  /*1080*/  FFMA.RZ R7, R14.reuse, R12.reuse, R11.reuse ;  /* 0x0000000c0e077223 */ /* 0x1c0fe2000000c00b */
[CCC-:B------:R-:W-:Y:S01]  /*1090*/  FFMA.RM R10, R14.reuse, R12.reuse, R11.reuse ;  /* 0x0000000c0e0a7223 */ /* 0x1c0fe2000000400b */
[C---:B------:R-:W-:Y:S02]  /*10a0*/  ISETP.NE.AND P3, PT, R13.reuse, RZ, PT ;  /* 0x000000ff0d00720c */ /* 0x040fe40003f65270 */
[----:B------:R-:W-:Y:S02]  /*10b0*/  ISETP.NE.AND P1, PT, R13, RZ, PT ;  /* 0x000000ff0d00720c */ /* 0x000fe40003f25270 */
[----:B------:R-:W-:Y:S01]  /*10c0*/  LOP3.LUT R9, R7, 0x7fffff, RZ, 0xc0, !PT ;  /* 0x007fffff07097812 */ /* 0x000fe200078ec0ff */
[----:B------:R-:W-:Y:S01]  /*10d0*/  FFMA.RP R7, R14, R12, R11 ;  /* 0x0000000c0e077223 */ /* 0x000fe2000000800b */
[----:B------:R-:W-:Y:S01]  /*10e0*/  IADD3 R12, PT, PT, R13, 0x20, RZ ;  /* 0x000000200d0c7810 */ /* 0x000fe20007ffe0ff */
        /* <DEDUP_REMOVED lines=11> */
[----:B------:R-:W-:-:S04]  /*11a0*/  LOP3.LUT R7, R7, R10, RZ, 0xc0, !PT ;  /* 0x0000000a07077212 */ /* 0x000fc800078ec0ff */
[----:B------:R-:W-:-:S04]  /*11b0*/  IADD3 R7, PT, PT, R12, R7, RZ ;  /* 0x000000070c077210 */ /* 0x000fc80007ffe0ff */
[----:B------:R-:W-:Y:S01]  /*11c0*/  LOP3.LUT R0, R7, R0, RZ, 0xfc, !PT ;  /* 0x0000000007007212 */ /* 0x000fe200078efcff */
[----:B------:R-:W-:Y:S06]  /*11d0*/  BRA `(.L_x_83) ;  /* 0x0000000000107947 */ /* 0x000fec0003800000 */
.L_x_82:
[----:B------:R-:W-:-:S04]  /*11e0*/  LOP3.LUT R0, R0, 0x80000000, RZ, 0xc0, !PT ;  /* 0x8000000000007812 */ /* 0x000fc800078ec0ff */
[----:B------:R-:W-:Y:S01]  /*11f0*/  LOP3.LUT R0, R0, 0x7f800000, RZ, 0xfc, !PT ;  /* 0x7f80000000007812 */ /* 0x000fe200078efcff */
[----:B------:R-:W-:Y:S06]  /*1200*/  BRA `(.L_x_83) ;  /* 0x0000000000047947 */ /* 0x000fec0003800000 */
.L_x_81:
[----:B------:R-:W-:-:S07]  /*1210*/  IMAD R0, R10, 0x800000, R0 ;  /* 0x008000000a007824 */ /* 0x000fce00078e0200 */
.L_x_83:
[----:B------:R-:W-:Y:S05]  /*1220*/  BSYNC.RECONVERGENT B2 ;  /* 0x0000000000027941 */ /* 0x000fea0003800200 */
.L_x_80:
[----:B------:R-:W-:Y:S05]  /*1230*/  BRA `(.L_x_84) ;  /* 0x0000000000207947 */ /* 0x000fea0003800000 */
.L_x_79:
[----:B------:R-:W-:-:S04]  /*1240*/  LOP3.LUT R0, R12, 0x80000000, R11, 0x48, !PT ;  /* 0x800000000c007812 */ /* 0x000fc800078e480b */
[----:B------:R-:W-:Y:S01]  /*1250*/  LOP3.LUT R0, R0, 0x7f800000, RZ, 0xfc, !PT ;  /* 0x7f80000000007812 */ /* 0x000fe200078efcff */
[----:B------:R-:W-:Y:S06]  /*1260*/  BRA `(.L_x_84) ;  /* 0x0000000000147947 */ /* 0x000fec0003800000 */
.L_x_78:
[----:B------:R-:W-:Y:S01]  /*1270*/  LOP3.LUT R0, R12, 0x80000000, R11, 0x48, !PT ;  /* 0x800000000c007812 */ /* 0x000fe200078e480b */
[----:B------:R-:W-:Y:S06]  /*1280*/  BRA `(.L_x_84) ;  /* 0x00000000000c7947 */ /* 0x000fec0003800000 */
.L_x_77:
[----:B------:R-:W0:Y:S01]  /*1290*/  MUFU.RSQ R0, -QNAN ;  /* 0xffc0000000007908 */ /* 0x000e220000001400 */
[----:B------:R-:W-:Y:S05]  /*12a0*/  BRA `(.L_x_84) ;  /* 0x0000000000047947 */ /* 0x000fea0003800000 */
.L_x_76:
[----:B------:R-:W-:-:S07]  /*12b0*/  FADD.FTZ R0, R0, R3 ;  /* 0x0000000300007221 */ /* 0x000fce0000010000 */
.L_x_84:
[----:B------:R-:W-:Y:S05]  /*12c0*/  BSYNC.RECONVERGENT B1 ;  /* 0x0000000000017941 */ /* 0x000fea0003800200 */
.L_x_74:
[----:B------:R-:W-:-:S04]  /*12d0*/  HFMA2 R9, -RZ, RZ, 0, 0 ;  /* 0x00000000ff097431 */ /* 0x000fc800000001ff */
[----:B0-----:R-:W-:Y:S05]  /*12e0*/  RET.REL.NODEC R8 `(sobel_filter_kernel) ;  /* 0xffffffec08447950 */ /* 0x001fea0003c3ffff */
.L_x_85:
        /* <DEDUP_REMOVED lines=9> */
.L_x_123:


//--------------------- .text.gaussian_filter_kernel --------------------------
	.section	.text.gaussian_filter_kernel,"ax",@progbits
	.align	128
        .global         gaussian_filter_kernel
        .type           gaussian_filter_kernel,@function
        .size           gaussian_filter_kernel,(.L_x_130 - gaussian_filter_kernel)
        .other          gaussian_filter_kernel,@"STO_CUDA_ENTRY STV_DEFAULT"
gaussian_filter_kernel:
.text.gaussian_filter_kernel:
[----:B------:R-:W-:Y:S01]  /*0000*/  LDC R1, c[0x0][0x37c] ;  /* 0x0000df00ff017b82 */ /* 0x000fe20000000800 */
[----:B------:R-:W0:Y:S07]  /*0010*/  S2R R0, SR_TID.Y ;  /* 0x0000000000007919 */ /* 0x000e2e0000002200 */
[----:B------:R-:W1:Y:S01]  /*0020*/  LDC R15, c[0x0][0x360] ;  /* 0x0000d800ff0f7b82 */ /* 0x000e620000000800 */
[----:B------:R-:W2:Y:S01]  /*0030*/  LDCU.64 UR8, c[0x0][0x390] ;  /* 0x00007200ff0877ac */ /* 0x000ea20008000a00 */
[----:B------:R-:W1:Y:S01]  /*0040*/  S2R R2, SR_TID.X ;  /* 0x0000000000027919 */ /* 0x000e620000002100 */
[----:B------:R-:W3:Y:S05]  /*0050*/  LDCU.64 UR6, c[0x0][0x358] ;  /* 0x00006b00ff0677ac */ /* 0x000eea0008000a00 */
[----:B------:R-:W0:Y:S08]  /*0060*/  S2UR UR5, SR_CTAID.Y ;  /* 0x00000000000579c3 */ /* 0x000e300000002600 */
[----:B------:R-:W0:Y:S08]  /*0070*/  LDC R20, c[0x0][0x364] ;  /* 0x0000d900ff147b82 */ /* 0x000e300000000800 */
[----:B------:R-:W1:Y:S01]  /*0080*/  S2UR UR4, SR_CTAID.X ;  /* 0x00000000000479c3 */ /* 0x000e620000002500 */
[----:B0-----:R-:W-:-:S05]  /*0090*/  IMAD R3, R20, UR5, R0 ;  /* 0x0000000514037c24 */ /* 0x001fca000f8e0200 */
[----:B--2---:R-:W-:Y:S01]  /*00a0*/  ISETP.GE.AND P0, PT, R3, UR9, PT ;  /* 0x0000000903007c0c */ /* 0x004fe2000bf06270 */
[----:B-1----:R-:W-:Y:S01]  /*00b0*/  IMAD R4, R15, UR4, R2 ;  /* 0x000000040f047c24 */ /* 0x002fe2000f8e0202 */
[----:B------:R-:W0:Y:S04]  /*00c0*/  LDCU UR4, c[0x0][0x3a0] ;  /* 0x00007400ff0477ac */ /* 0x000e280008000800 */
[----:B------:R-:W-:-:S13]  /*00d0*/  ISETP.GE.OR P0, PT, R4, UR8, P0 ;  /* 0x0000000804007c0c */ /* 0x000fda0008706670 */
[----:B------:R-:W1:Y:S01]  /*00e0*/  @!P0 LDC.64 R12, c[0x0][0x380] ;  /* 0x0000e000ff0c8b82 */ /* 0x000e620000000a00 */
[----:B------:R-:W-:-:S04]  /*00f0*/  @!P0 IMAD R5, R3, UR8, R4 ;  /* 0x0000000803058c24 */ /* 0x000fc8000f8e0204 */
[----:B-1----:R-:W-:-:S06]  /*0100*/  @!P0 IMAD.WIDE R12, R5, 0x4, R12 ;  /* 0x00000004050c8825 */ /* 0x002fcc00078e020c */
[----:B---3--:R-:W2:Y:S01]  /*0110*/  @!P0 LDG.E.CONSTANT R12, desc[UR6][R12.64] ;  /* 0x000000060c0c8981 */ /* 0x008ea2000c1e9900 */
[----:B------:R-:W1:Y:S01]  /*0120*/  S2UR UR5, SR_CgaCtaId ;  /* 0x00000000000579c3 */ /* 0x000e620000008800 */
[----:B0-----:R-:W-:Y:S01]  /*0130*/  IMAD.U32 R5, RZ, RZ, UR4 ;  /* 0x00000004ff057e24 */ /* 0x001fe2000f8e00ff */
[----:B------:R-:W-:-:S03]  /*0140*/  UMOV UR4, 0x400 ;  /* 0x0000040000047882 */ /* 0x000fc60000000000 */
[----:B------:R-:W-:Y:S01]  /*0150*/  IMAD.SHL.U32 R6, R5, 0x2, RZ ;  /* 0x0000000205067824 */ /* 0x000fe200078e00ff */
[----:B------:R-:W-:Y:S01]  /*0160*/  IADD3 R10, PT, PT, R0, R5, RZ ;  /* 0x00000005000a7210 */ /* 0x000fe20007ffe0ff */
[----:B------:R-:W-:Y:S02]  /*0170*/  IMAD.IADD R8, R2, 0x1, R5 ;  /* 0x0000000102087824 */ /* 0x000fe400078e0205 */
[----:B------:R-:W-:-:S04]  /*0180*/  IMAD.IADD R7, R6, 0x1, R15 ;  /* 0x0000000106077824 */ /* 0x000fc800078e020f */
[----:B------:R-:W-:Y:S01]  /*0190*/  IMAD R9, R7, R10, R8 ;  /* 0x0000000a07097224 */ /* 0x000fe200078e0208 */
[----:B-1----:R-:W-:-:S06]  /*01a0*/  ULEA UR4, UR5, UR4, 0x18 ;  /* 0x0000000405047291 */ /* 0x002fcc000f8ec0ff */
[----:B------:R-:W-:-:S05]  /*01b0*/  LEA R9, R9, UR4, 0x2 ;  /* 0x0000000409097c11 */ /* 0x000fca000f8e10ff */
[----:B--2---:R0:W-:Y:S04]  /*01c0*/  @!P0 STS [R9], R12 ;  /* 0x0000000c09008388 */ /* 0x0041e80000000800 */
[----:B------:R0:W-:Y:S01]  /*01d0*/  @P0 STS [R9], RZ ;  /* 0x000000ff09000388 */ /* 0x0001e20000000800 */
[----:B------:R-:W-:-:S13]  /*01e0*/  ISETP.GE.AND P0, PT, R5, 0x1, PT ;  /* 0x000000010500780c */ /* 0x000fda0003f06270 */
[----:B0-----:R-:W-:Y:S05]  /*01f0*/  @!P0 BRA `(.L_x_86) ;  /* 0x00000010008c8947 */ /* 0x001fea0003800000 */
[----:B------:R-:W-:Y:S01]  /*0200*/  ISETP.NE.AND P0, PT, R5, 0x1, PT ;  /* 0x000000010500780c */ /* 0x000fe20003f05270 */
[----:B------:R-:W-:Y:S01]  /*0210*/  IMAD.IADD R13, R20, 0x1, -R5 ;  /* 0x00000001140d7824 */ /* 0x000fe200078e0a05 */
[C---:B------:R-:W-:Y:S01]  /*0220*/  IADD3 R20, PT, PT, R3.reuse, R0, -R20 ;  /* 0x0000000003147210 */ /* 0x040fe20007ffe814 */
[----:B------:R-:W-:Y:S01]  /*0230*/  IMAD R9, R3, UR8, RZ ;  /* 0x0000000803097c24 */ /* 0x000fe2000f8e02ff */
[C---:B------:R-:W-:Y:S01]  /*0240*/  IADD3 R18, PT, PT, R4.reuse, R2, -R15 ;  /* 0x0000000204127210 */ /* 0x040fe20007ffe80f */
[--C-:B------:R-:W-:Y:S01]  /*0250*/  IMAD.IADD R11, R15, 0x1, -R5.reuse ;  /* 0x000000010f0b7824 */ /* 0x100fe200078e0a05 */
[-C--:B------:R-:W-:Y:S01]  /*0260*/  IADD3 R12, PT, PT, R4, -R5.reuse, RZ ;  /* 0x80000005040c7210 */ /* 0x080fe20007ffe0ff */
[----:B------:R-:W-:Y:S01]  /*0270*/  IMAD R17, R7, R10, RZ ;  /* 0x0000000a07117224 */ /* 0x000fe200078e02ff */
[----:B------:R-:W-:Y:S01]  /*0280*/  IADD3.X R18, PT, PT, R18, R5, RZ, PT, !PT ;  /* 0x0000000512127210 */ /* 0x000fe20003ffe4ff */
[----:B------:R-:W-:Y:S02]  /*0290*/  IMAD.IADD R16, R3, 0x1, -R5 ;  /* 0x0000000103107824 */ /* 0x000fe400078e0a05 */
[----:B------:R-:W-:-:S02]  /*02a0*/  IMAD.MOV.U32 R19, RZ, RZ, RZ ;  /* 0x000000ffff137224 */ /* 0x000fc400078e00ff */
[----:B------:R-:W-:Y:S02]  /*02b0*/  IMAD.MOV.U32 R21, RZ, RZ, RZ ;  /* 0x000000ffff157224 */ /* 0x000fe400078e00ff */
[----:B------:R-:W-:Y:S01]  /*02c0*/  IMAD.X R20, R20, 0x1, R5, PT ;  /* 0x0000000114147824 */ /* 0x000fe200038e0605 */
[----:B------:R-:W-:Y:S06]  /*02d0*/  @!P0 BRA `(.L_x_87) ;  /* 0x0000000800f48947 */ /* 0x000fec0003800000 */
[----:B------:R-:W-:Y:S01]  /*02e0*/  ISETP.GE.U32.AND P1, PT, R2, R5, PT ;  /* 0x000000050200720c */ /* 0x000fe20003f26070 */
[----:B------:R-:W-:Y:S01]  /*02f0*/  IMAD.MOV.U32 R19, RZ, RZ, RZ ;  /* 0x000000ffff137224 */ /* 0x000fe200078e00ff */
[----:B------:R-:W-:Y:S01]  /*0300*/  LOP3.LUT R21, R5, 0x7ffffffe, RZ, 0xc0, !PT ;  /* 0x7ffffffe05157812 */ /* 0x000fe200078ec0ff */
[----:B------:R-:W-:Y:S01]  /*0310*/  IMAD.MOV.U32 R23, RZ, RZ, RZ ;  /* 0x000000ffff177224 */ /* 0x000fe200078e00ff */
[----:B------:R-:W-:Y:S01]  /*0320*/  SHF.R.S32.HI R22, RZ, 0x1f, R12 ;  /* 0x0000001fff167819 */ /* 0x000fe2000001140c */
[----:B------:R-:W0:Y:S01]  /*0330*/  LDCU UR12, c[0x0][0x390] ;  /* 0x00007200ff0c77ac */ /* 0x000e220008000800 */
[----:B------:R-:W1:Y:S01]  /*0340*/  LDCU UR11, c[0x0][0x3a0] ;  /* 0x00007400ff0b77ac */ /* 0x000e620008000800 */
[----:B------:R-:W2:Y:S01]  /*0350*/  LDCU UR10, c[0x0][0x394] ;  /* 0x00007280ff0a77ac */ /* 0x000ea20008000800 */
[----:B------:R-:W3:Y:S01]  /*0360*/  LDCU.64 UR14, c[0x0][0x390] ;  /* 0x00007200ff0e77ac */ /* 0x000ee20008000a00 */
[----:B------:R-:W4:Y:S04]  /*0370*/  LDCU.64 UR8, c[0x0][0x380] ;  /* 0x00007000ff0877ac */ /* 0x000f280008000a00 */
.L_x_106:
[----:B------:R-:W-:Y:S04]  /*0380*/  BSSY.RECONVERGENT B0, `(.L_x_88) ;  /* 0x0000017000007945 */ /* 0x000fe80003800200 */
[----:B------:R-:W-:Y:S05]  /*0390*/  @P1 BRA `(.L_x_89) ;  /* 0x0000000000541947 */ /* 0x000fea0003800000 */
[----:B--2---:R-:W-:Y:S02]  /*03a0*/  ISETP.GE.AND P0, PT, R3, UR10, PT ;  /* 0x0000000a03007c0c */ /* 0x004fe4000bf06270 */
[----:B------:R-:W-:-:S04]  /*03b0*/  IADD3 R24, PT, PT, R12, R23, RZ ;  /* 0x000000170c187210 */ /* 0x000fc80007ffe0ff */
[----:B------:R-:W-:-:S13]  /*03c0*/  ISETP.LT.OR P0, PT, R24, RZ, P0 ;  /* 0x000000ff1800720c */ /* 0x000fda0000701670 */
[----:B------:R-:W-:Y:S05]  /*03d0*/  @P0 BRA `(.L_x_90) ;  /* 0x00000000002c0947 */ /* 0x000fea0003800000 */
[----:B------:R-:W2:Y:S01]  /*03e0*/  LDC.64 R14, c[0x0][0x380] ;  /* 0x0000e000ff0e7b82 */ /* 0x000ea20000000a00 */
[----:B------:R-:W-:-:S04]  /*03f0*/  IMAD.IADD R5, R9, 0x1, R24 ;  /* 0x0000000109057824 */ /* 0x000fc800078e0218 */
[----:B--2---:R-:W-:-:S06]  /*0400*/  IMAD.WIDE R14, R5, 0x4, R14 ;  /* 0x00000004050e7825 */ /* 0x004fcc00078e020e */
[----:B------:R-:W2:Y:S01]  /*0410*/  LDG.E.CONSTANT R14, desc[UR6][R14.64] ;  /* 0x000000060e0e7981 */ /* 0x000ea2000c1e9900 */
[----:B------:R-:W5:Y:S01]  /*0420*/  S2UR UR5, SR_CgaCtaId ;  /* 0x00000000000579c3 */ /* 0x000f620000008800 */
[----:B------:R-:W-:Y:S01]  /*0430*/  UMOV UR4, 0x400 ;  /* 0x0000040000047882 */ /* 0x000fe20000000000 */
[----:B------:R-:W-:Y:S01]  /*0440*/  IADD3 R5, PT, PT, R17, R23, R2 ;  /* 0x0000001711057210 */ /* 0x000fe20007ffe002 */
[----:B-----5:R-:W-:-:S06]  /*0450*/  ULEA UR4, UR5, UR4, 0x18 ;  /* 0x0000000405047291 */ /* 0x020fcc000f8ec0ff */
[----:B------:R-:W-:-:S05]  /*0460*/  LEA R5, R5, UR4, 0x2 ;  /* 0x0000000405057c11 */ /* 0x000fca000f8e10ff */
[----:B--2---:R2:W-:Y:S01]  /*0470*/  STS [R5], R14 ;  /* 0x0000000e05007388 */ /* 0x0045e20000000800 */
[----:B------:R-:W-:Y:S05]  /*0480*/  BRA `(.L_x_89) ;  /* 0x0000000000187947 */ /* 0x000fea0003800000 */
.L_x_90:
[----:B------:R-:W2:Y:S01]  /*0490*/  S2UR UR5, SR_CgaCtaId ;  /* 0x00000000000579c3 */ /* 0x000ea20000008800 */
[----:B------:R-:W-:Y:S01]  /*04a0*/  UMOV UR4, 0x400 ;  /* 0x0000040000047882 */ /* 0x000fe20000000000 */
[----:B------:R-:W-:Y:S01]  /*04b0*/  IADD3 R5, PT, PT, R17, R23, R2 ;  /* 0x0000001711057210 */ /* 0x000fe20007ffe002 */
[----:B--2---:R-:W-:-:S06]  /*04c0*/  ULEA UR4, UR5, UR4, 0x18 ;  /* 0x0000000405047291 */ /* 0x004fcc000f8ec0ff */
[----:B------:R-:W-:-:S05]  /*04d0*/  LEA R5, R5, UR4, 0x2 ;  /* 0x0000000405057c11 */ /* 0x000fca000f8e10ff */
[----:B------:R2:W-:Y:S02]  /*04e0*/  STS [R5], RZ ;  /* 0x000000ff05007388 */ /* 0x0005e40000000800 */
.L_x_89:
[----:B01234-:R-:W-:Y:S05]  /*04f0*/  BSYNC.RECONVERGENT B0 ;  /* 0x0000000000007941 */ /* 0x01ffea0003800200 */
.L_x_88:
[----:B------:R-:W0:Y:S01]  /*0500*/  LDC R5, c[0x0][0x3a0] ;  /* 0x0000e800ff057b82 */ /* 0x000e220000000800 */
[----:B------:R-:W-:Y:S01]  /*0510*/  ISETP.GE.U32.AND P2, PT, R2, R11, PT ;  /* 0x0000000b0200720c */ /* 0x000fe20003f46070 */
[----:B------:R-:W-:Y:S01]  /*0520*/  BSSY.RECONVERGENT B0, `(.L_x_91) ;  /* 0x0000012000007945 */ /* 0x000fe20003800200 */
[----:B0-----:R-:W-:-:S11]  /*0530*/  ISETP.GE.U32.AND P3, PT, R0, R5, PT ;  /* 0x000000050000720c */ /* 0x001fd60003f66070 */
[----:B------:R-:W-:Y:S05]  /*0540*/  @!P2 BRA `(.L_x_92) ;  /* 0x00000000003ca947 */ /* 0x000fea0003800000 */
[----:B------:R-:W-:Y:S01]  /*0550*/  IMAD.IADD R24, R18, 0x1, R23 ;  /* 0x0000000112187824 */ /* 0x000fe200078e0217 */
[----:B------:R-:W-:-:S04]  /*0560*/  ISETP.GE.AND P0, PT, R3, UR15, PT ;  /* 0x0000000f03007c0c */ /* 0x000fc8000bf06270 */
[----:B------:R-:W-:-:S13]  /*0570*/  ISETP.GE.OR P0, PT, R24, UR14, P0 ;  /* 0x0000000e18007c0c */ /* 0x000fda0008706670 */
[----:B------:R-:W0:Y:S01]  /*0580*/  @!P0 LDC.64 R14, c[0x0][0x380] ;  /* 0x0000e000ff0e8b82 */ /* 0x000e220000000a00 */
[----:B------:R-:W-:-:S04]  /*0590*/  @!P0 IMAD.IADD R25, R9, 0x1, R24 ;  /* 0x0000000109198824 */ /* 0x000fc800078e0218 */
[----:B0-----:R-:W-:-:S06]  /*05a0*/  @!P0 IMAD.WIDE R14, R25, 0x4, R14 ;  /* 0x00000004190e8825 */ /* 0x001fcc00078e020e */
[----:B------:R-:W2:Y:S01]  /*05b0*/  @!P0 LDG.E.CONSTANT R14, desc[UR6][R14.64] ;  /* 0x000000060e0e8981 */ /* 0x000ea2000c1e9900 */
[----:B------:R-:W0:Y:S01]  /*05c0*/  S2UR UR5, SR_CgaCtaId ;  /* 0x00000000000579c3 */ /* 0x000e220000008800 */
[----:B------:R-:W-:Y:S01]  /*05d0*/  UMOV UR4, 0x400 ;  /* 0x0000040000047882 */ /* 0x000fe20000000000 */
[----:B------:R-:W-:-:S04]  /*05e0*/  IADD3 R24, PT, PT, R19, UR11, R8 ;  /* 0x0000000b13187c10 */ /* 0x000fc8000fffe008 */
[----:B------:R-:W-:Y:S01]  /*05f0*/  IADD3 R24, PT, PT, R17, R24, RZ ;  /* 0x0000001811187210 */ /* 0x000fe20007ffe0ff */
[----:B0-----:R-:W-:-:S06]  /*0600*/  ULEA UR4, UR5, UR4, 0x18 ;  /* 0x0000000405047291 */ /* 0x001fcc000f8ec0ff */
[----:B------:R-:W-:-:S05]  /*0610*/  LEA R25, R24, UR4, 0x2 ;  /* 0x0000000418197c11 */ /* 0x000fca000f8e10ff */
[----:B--2---:R0:W-:Y:S04]  /*0620*/  @!P0 STS [R25], R14 ;  /* 0x0000000e19008388 */ /* 0x0041e80000000800 */
[----:B------:R0:W-:Y:S02]  /*0630*/  @P0 STS [R25], RZ ;  /* 0x000000ff19000388 */ /* 0x0001e40000000800 */
.L_x_92:
[----:B------:R-:W-:Y:S05]  /*0640*/  BSYNC.RECONVERGENT B0 ;  /* 0x0000000000007941 */ /* 0x000fea0003800200 */
.L_x_91:
[----:B------:R-:W-:Y:S04]  /*0650*/  BSSY.RECONVERGENT B0, `(.L_x_93) ;  /* 0x000001a000007945 */ /* 0x000fe80003800200 */
[----:B------:R-:W-:Y:S05]  /*0660*/  @P3 BRA `(.L_x_94) ;  /* 0x0000000000603947 */ /* 0x000fea0003800000 */
[----:B------:R-:W1:Y:S01]  /*0670*/  LDC R27, c[0x0][0x390] ;  /* 0x0000e400ff1b7b82 */ /* 0x000e620000000800 */
[----:B0-----:R-:W-:-:S05]  /*0680*/  IMAD.IADD R25, R16, 0x1, R23 ;  /* 0x0000000110197824 */ /* 0x001fca00078e0217 */
[----:B------:R-:W-:-:S04]  /*0690*/  ISETP.GE.AND P0, PT, R25, RZ, PT ;  /* 0x000000ff1900720c */ /* 0x000fc80003f06270 */
[----:B-1----:R-:W-:-:S13]  /*06a0*/  ISETP.GE.OR P0, PT, R4, R27, !P0 ;  /* 0x0000001b0400720c */ /* 0x002fda0004706670 */
[----:B------:R-:W-:Y:S05]  /*06b0*/  @P0 BRA `(.L_x_95) ;  /* 0x0000000000300947 */ /* 0x000fea0003800000 */
[----:B------:R-:W0:Y:S01]  /*06c0*/  LDC.64 R14, c[0x0][0x380] ;  /* 0x0000e000ff0e7b82 */ /* 0x000e220000000a00 */
[----:B------:R-:W-:-:S04]  /*06d0*/  IMAD R25, R25, R27, R4 ;  /* 0x0000001b19197224 */ /* 0x000fc800078e0204 */
[----:B0-----:R-:W-:-:S06]  /*06e0*/  IMAD.WIDE R14, R25, 0x4, R14 ;  /* 0x00000004190e7825 */ /* 0x001fcc00078e020e */
[----:B------:R-:W2:Y:S01]  /*06f0*/  LDG.E.CONSTANT R14, desc[UR6][R14.64] ;  /* 0x000000060e0e7981 */ /* 0x000ea2000c1e9900 */
[----:B------:R-:W0:Y:S01]  /*0700*/  S2UR UR5, SR_CgaCtaId ;  /* 0x00000000000579c3 */ /* 0x000e220000008800 */
[----:B------:R-:W-:Y:S01]  /*0710*/  IMAD.IADD R24, R0, 0x1, R23 ;  /* 0x0000000100187824 */ /* 0x000fe200078e0217 */
[----:B------:R-:W-:-:S03]  /*0720*/  UMOV UR4, 0x400 ;  /* 0x0000040000047882 */ /* 0x000fc60000000000 */
[----:B------:R-:W-:Y:S01]  /*0730*/  IMAD R24, R7, R24, R8 ;  /* 0x0000001807187224 */ /* 0x000fe200078e0208 */
[----:B0-----:R-:W-:-:S06]  /*0740*/  ULEA UR4, UR5, UR4, 0x18 ;  /* 0x0000000405047291 */ /* 0x001fcc000f8ec0ff */
[----:B------:R-:W-:-:S05]  /*0750*/  LEA R25, R24, UR4, 0x2 ;  /* 0x0000000418197c11 */ /* 0x000fca000f8e10ff */
[----:B--2---:R2:W-:Y:S01]  /*0760*/  STS [R25], R14 ;  /* 0x0000000e19007388 */ /* 0x0045e20000000800 */
[----:B------:R-:W-:Y:S05]  /*0770*/  BRA `(.L_x_94) ;  /* 0x00000000001c7947 */ /* 0x000fea0003800000 */
.L_x_95:
[----:B------:R-:W0:Y:S01]  /*0780*/  S2UR UR5, SR_CgaCtaId ;  /* 0x00000000000579c3 */ /* 0x000e220000008800 */
[----:B------:R-:W-:Y:S01]  /*0790*/  IMAD.IADD R14, R0, 0x1, R23 ;  /* 0x00000001000e7824 */ /* 0x000fe200078e0217 */
[----:B------:R-:W-:-:S03]  /*07a0*/  UMOV UR4, 0x400 ;  /* 0x0000040000047882 */ /* 0x000fc60000000000 */
[----:B------:R-:W-:Y:S01]  /*07b0*/  IMAD R14, R7, R14, R8 ;  /* 0x0000000e070e7224 */ /* 0x000fe200078e0208 */
[----:B0-----:R-:W-:-:S06]  /*07c0*/  ULEA UR4, UR5, UR4, 0x18 ;  /* 0x0000000405047291 */ /* 0x001fcc000f8ec0ff */
[----:B------:R-:W-:-:S05]  /*07d0*/  LEA R14, R14, UR4, 0x2 ;  /* 0x000000040e0e7c11 */ /* 0x000fca000f8e10ff */
[----:B------:R1:W-:Y:S02]  /*07e0*/  STS [R14], RZ ;  /* 0x000000ff0e007388 */ /* 0x0003e40000000800 */
.L_x_94:
[----:B------:R-:W-:Y:S05]  /*07f0*/  BSYNC.RECONVERGENT B0 ;  /* 0x0000000000007941 */ /* 0x000fea0003800200 */
.L_x_93:
[----:B------:R-:W-:Y:S01]  /*0800*/  ISETP.GE.U32.AND P4, PT, R0, R13, PT ;  /* 0x0000000d0000720c */ /* 0x000fe20003f86070 */
[----:B------:R-:W-:-:S12]  /*0810*/  BSSY.RECONVERGENT B0, `(.L_x_96) ;  /* 0x0000011000007945 */ /* 0x000fd80003800200 */
[----:B------:R-:W-:Y:S05]  /*0820*/  @!P4 BRA `(.L_x_97) ;  /* 0x00000000003cc947 */ /* 0x000fea0003800000 */
[----:B0-2---:R-:W-:-:S04]  /*0830*/  IADD3 R25, PT, PT, R20, R23, RZ ;  /* 0x0000001714197210 */ /* 0x005fc80007ffe0ff */
[----:B------:R-:W-:-:S04]  /*0840*/  ISETP.GE.AND P0, PT, R25, UR15, PT ;  /* 0x0000000f19007c0c */ /* 0x000fc8000bf06270 */
[----:B------:R-:W-:-:S13]  /*0850*/  ISETP.GE.OR P0, PT, R4, UR14, P0 ;  /* 0x0000000e04007c0c */ /* 0x000fda0008706670 */
[----:B-1----:R-:W0:Y:S01]  /*0860*/  @!P0 LDC.64 R14, c[0x0][0x380] ;  /* 0x0000e000ff0e8b82 */ /* 0x002e220000000a00 */
[----:B------:R-:W-:-:S04]  /*0870*/  @!P0 IMAD R25, R25, UR14, R4 ;  /* 0x0000000e19198c24 */ /* 0x000fc8000f8e0204 */
[----:B0-----:R-:W-:-:S06]  /*0880*/  @!P0 IMAD.WIDE R14, R25, 0x4, R14 ;  /* 0x00000004190e8825 */ /* 0x001fcc00078e020e */
[----:B------:R-:W2:Y:S01]  /*0890*/  @!P0 LDG.E.CONSTANT R14, desc[UR6][R14.64] ;  /* 0x000000060e0e8981 */ /* 0x000ea2000c1e9900 */
[----:B------:R-:W0:Y:S01]  /*08a0*/  S2UR UR5, SR_CgaCtaId ;  /* 0x00000000000579c3 */ /* 0x000e220000008800 */
[----:B------:R-:W-:Y:S01]  /*08b0*/  IADD3 R19, PT, PT, R19, R5, R10 ;  /* 0x0000000513137210 */ /* 0x000fe20007ffe00a */
[----:B------:R-:W-:-:S04]  /*08c0*/  UMOV UR4, 0x400 ;  /* 0x0000040000047882 */ /* 0x000fc80000000000 */
[----:B------:R-:W-:Y:S01]  /*08d0*/  IMAD R19, R7, R19, R8 ;  /* 0x0000001307137224 */ /* 0x000fe200078e0208 */
[----:B0-----:R-:W-:-:S06]  /*08e0*/  ULEA UR4, UR5, UR4, 0x18 ;  /* 0x0000000405047291 */ /* 0x001fcc000f8ec0ff */
[----:B------:R-:W-:-:S05]  /*08f0*/  LEA R19, R19, UR4, 0x2 ;  /* 0x0000000413137c11 */ /* 0x000fca000f8e10ff */
[----:B--2---:R3:W-:Y:S04]  /*0900*/  @!P0 STS [R19], R14 ;  /* 0x0000000e13008388 */ /* 0x0047e80000000800 */
[----:B------:R3:W-:Y:S02]  /*0910*/  @P0 STS [R19], RZ ;  /* 0x000000ff13000388 */ /* 0x0007e40000000800 */
.L_x_97:
[----:B------:R-:W-:Y:S05]  /*0920*/  BSYNC.RECONVERGENT B0 ;  /* 0x0000000000007941 */ /* 0x000fea0003800200 */
.L_x_96:
[----:B------:R-:W-:Y:S04]  /*0930*/  BSSY.RECONVERGENT B0, `(.L_x_98) ;  /* 0x0000019000007945 */ /* 0x000fe80003800200 */
[----:B------:R-:W-:Y:S05]  /*0940*/  @P1 BRA `(.L_x_99) ;  /* 0x00000000005c1947 */ /* 0x000fea0003800000 */
[----:B------:R-:W-:Y:S02]  /*0950*/  ISETP.GE.AND P0, PT, R3, UR10, PT ;  /* 0x0000000a03007c0c */ /* 0x000fe4000bf06270 */
[----:B0123--:R-:W-:-:S04]  /*0960*/  IADD3 R14, PT, PT, R23, 0x1, R12 ;  /* 0x00000001170e7810 */ /* 0x00ffc80007ffe00c */
[----:B------:R-:W-:-:S13]  /*0970*/  ISETP.GT.AND P0, PT, R14, -0x1, !P0 ;  /* 0xffffffff0e00780c */ /* 0x000fda0004704270 */
[----:B------:R-:W0:Y:S01]  /*0980*/  @!P0 S2R R24, SR_CgaCtaId ;  /* 0x0000000000188919 */ /* 0x000e220000008800 */
[----:B------:R-:W-:Y:S02]  /*0990*/  @!P0 MOV R15, 0x400 ;  /* 0x00000400000f8802 */ /* 0x000fe40000000f00 */
[----:B------:R-:W-:Y:S02]  /*09a0*/  @!P0 IADD3 R14, PT, PT, R17, R23, R2 ;  /* 0x00000017110e8210 */ /* 0x000fe40007ffe002 */
[----:B0-----:R-:W-:-:S05]  /*09b0*/  @!P0 LEA R15, R24, R15, 0x18 ;  /* 0x0000000f180f8211 */ /* 0x001fca00078ec0ff */
[----:B------:R-:W-:-:S05]  /*09c0*/  @!P0 IMAD R14, R14, 0x4, R15 ;  /* 0x000000040e0e8824 */ /* 0x000fca00078e020f */
[----:B------:R4:W-:Y:S01]  /*09d0*/  @!P0 STS [R14+0x4], RZ ;  /* 0x000004ff0e008388 */ /* 0x0009e20000000800 */
[----:B------:R-:W-:Y:S05]  /*09e0*/  @!P0 BRA `(.L_x_99) ;  /* 0x0000000000348947 */ /* 0x000fea0003800000 */
[----:B------:R-:W-:Y:S02]  /*09f0*/  SHF.R.S32.HI R24, RZ, 0x1f, R9 ;  /* 0x0000001fff187819 */ /* 0x000fe40000011409 */
[----:B------:R-:W-:Y:S02]  /*0a00*/  SHF.R.S32.HI R15, RZ, 0x1f, R23 ;  /* 0x0000001fff0f7819 */ /* 0x000fe40000011417 */
[----:B------:R-:W-:-:S04]  /*0a10*/  IADD3 R19, P0, P5, R9, R23, R12 ;  /* 0x0000001709137210 */ /* 0x000fc80007d1e00c */
[----:B------:R-:W-:Y:S02]  /*0a20*/  IADD3.X R24, PT, PT, R24, R15, R22, P0, P5 ;  /* 0x0000000f18187210 */ /* 0x000fe400007ea416 */
[----:B----4-:R-:W-:-:S04]  /*0a30*/  LEA R14, P0, R19, UR8, 0x2 ;  /* 0x00000008130e7c11 */ /* 0x010fc8000f8010ff */
[----:B------:R-:W-:-:S05]  /*0a40*/  LEA.HI.X R15, R19, UR9, R24, 0x2, P0 ;  /* 0x00000009130f7c11 */ /* 0x000fca00080f1418 */
[----:B------:R-:W2:Y:S01]  /*0a50*/  LDG.E.CONSTANT R14, desc[UR6][R14.64+0x4] ;  /* 0x000004060e0e7981 */ /* 0x000ea2000c1e9900 */
[----:B------:R-:W0:Y:S01]  /*0a60*/  S2UR UR5, SR_CgaCtaId ;  /* 0x00000000000579c3 */ /* 0x000e220000008800 */
[----:B------:R-:W-:Y:S01]  /*0a70*/  UMOV UR4, 0x400 ;  /* 0x0000040000047882 */ /* 0x000fe20000000000 */
[----:B------:R-:W-:Y:S01]  /*0a80*/  IADD3 R19, PT, PT, R17, R23, R2 ;  /* 0x0000001711137210 */ /* 0x000fe20007ffe002 */
[----:B0-----:R-:W-:-:S06]  /*0a90*/  ULEA UR4, UR5, UR4, 0x18 ;  /* 0x0000000405047291 */ /* 0x001fcc000f8ec0ff */
[----:B------:R-:W-:-:S05]  /*0aa0*/  LEA R19, R19, UR4, 0x2 ;  /* 0x0000000413137c11 */ /* 0x000fca000f8e10ff */
[----:B--2---:R0:W-:Y:S02]  /*0ab0*/  STS [R19+0x4], R14 ;  /* 0x0000040e13007388 */ /* 0x0041e40000000800 */
.L_x_99:
[----:B------:R-:W-:Y:S05]  /*0ac0*/  BSYNC.RECONVERGENT B0 ;  /* 0x0000000000007941 */ /* 0x000fea0003800200 */
.L_x_98:
[----:B------:R-:W-:Y:S04]  /*0ad0*/  BSSY.RECONVERGENT B0, `(.L_x_100) ;  /* 0x0000012000007945 */ /* 0x000fe80003800200 */
[----:B------:R-:W-:Y:S05]  /*0ae0*/  @!P2 BRA `(.L_x_101) ;  /* 0x000000000040a947 */ /* 0x000fea0003800000 */
[----:B------:R-:W-:Y:S02]  /*0af0*/  ISETP.GE.AND P0, PT, R3, UR15, PT ;  /* 0x0000000f03007c0c */ /* 0x000fe4000bf06270 */
[----:B------:R-:W-:-:S04]  /*0b00*/  IADD3 R24, PT, PT, R23, 0x1, R18 ;  /* 0x0000000117187810 */ /* 0x000fc80007ffe012 */
[----:B------:R-:W-:-:S13]  /*0b10*/  ISETP.LT.AND P0, PT, R24, UR14, !P0 ;  /* 0x0000000e18007c0c */ /* 0x000fda000c701270 */
[----:B01234-:R-:W0:Y:S01]  /*0b20*/  @P0 LDC.64 R14, c[0x0][0x380] ;  /* 0x0000e000ff0e0b82 */ /* 0x01fe220000000a00 */
[----:B------:R-:W-:-:S04]  /*0b30*/  @P0 IMAD.IADD R19, R9, 0x1, R24 ;  /* 0x0000000109130824 */ /* 0x000fc800078e0218 */
[----:B0-----:R-:W-:-:S06]  /*0b40*/  @P0 IMAD.WIDE R14, R19, 0x4, R14 ;  /* 0x00000004130e0825 */ /* 0x001fcc00078e020e */
[----:B------:R-:W2:Y:S01]  /*0b50*/  @P0 LDG.E.CONSTANT R15, desc[UR6][R14.64] ;  /* 0x000000060e0f0981 */ /* 0x000ea2000c1e9900 */
[----:B------:R-:W0:Y:S01]  /*0b60*/  S2UR UR5, SR_CgaCtaId ;  /* 0x00000000000579c3 */ /* 0x000e220000008800 */
[----:B------:R-:W-:Y:S01]  /*0b70*/  LOP3.LUT R19, RZ, R23, RZ, 0x33, !PT ;  /* 0x00000017ff137212 */ /* 0x000fe200078e33ff */
[----:B------:R-:W-:-:S03]  /*0b80*/  UMOV UR4, 0x400 ;  /* 0x0000040000047882 */ /* 0x000fc60000000000 */
[----:B------:R-:W-:-:S05]  /*0b90*/  IADD3 R24, PT, PT, R19, R5, R8 ;  /* 0x0000000513187210 */ /* 0x000fca0007ffe008 */
[----:B------:R-:W-:Y:S01]  /*0ba0*/  IMAD.IADD R24, R17, 0x1, R24 ;  /* 0x0000000111187824 */ /* 0x000fe200078e0218 */
[----:B0-----:R-:W-:-:S06]  /*0bb0*/  ULEA UR4, UR5, UR4, 0x18 ;  /* 0x0000000405047291 */ /* 0x001fcc000f8ec0ff */
[----:B------:R-:W-:-:S05]  /*0bc0*/  LEA R24, R24, UR4, 0x2 ;  /* 0x0000000418187c11 */ /* 0x000fca000f8e10ff */
[----:B------:R0:W-:Y:S04]  /*0bd0*/  @!P0 STS [R24], RZ ;  /* 0x000000ff18008388 */ /* 0x0001e80000000800 */
[----:B--2---:R0:W-:Y:S02]  /*0be0*/  @P0 STS [R24], R15 ;  /* 0x0000000f18000388 */ /* 0x0041e40000000800 */
.L_x_101:
[----:B------:R-:W-:Y:S05]  /*0bf0*/  BSYNC.RECONVERGENT B0 ;  /* 0x0000000000007941 */ /* 0x000fea0003800200 */
.L_x_100:
[----:B------:R-:W-:Y:S04]  /*0c00*/  BSSY.RECONVERGENT B0, `(.L_x_102) ;  /* 0x0000012000007945 */ /* 0x000fe80003800200 */
[----:B------:R-:W-:Y:S05]  /*0c10*/  @P3 BRA `(.L_x_103) ;  /* 0x0000000000403947 */ /* 0x000fea0003800000 */
[----:B0--3--:R-:W-:-:S04]  /*0c20*/  IADD3 R19, PT, PT, R23, 0x1, R16 ;  /* 0x0000000117137810 */ /* 0x009fc80007ffe010 */
[----:B------:R-:W-:-:S04]  /*0c30*/  ISETP.GT.AND P0, PT, R19, -0x1, PT ;  /* 0xffffffff1300780c */ /* 0x000fc80003f04270 */
[----:B------:R-:W-:-:S13]  /*0c40*/  ISETP.LT.AND P0, PT, R4, UR12, P0 ;  /* 0x0000000c04007c0c */ /* 0x000fda0008701270 */
[----:B-12-4-:R-:W0:Y:S01]  /*0c50*/  @P0 LDC.64 R14, c[0x0][0x380] ;  /* 0x0000e000ff0e0b82 */ /* 0x016e220000000a00 */
[----:B------:R-:W-:-:S04]  /*0c60*/  @P0 IMAD R19, R19, UR12, R4 ;  /* 0x0000000c13130c24 */ /* 0x000fc8000f8e0204 */
[----:B0-----:R-:W-:-:S06]  /*0c70*/  @P0 IMAD.WIDE R14, R19, 0x4, R14 ;  /* 0x00000004130e0825 */ /* 0x001fcc00078e020e */
[----:B------:R-:W2:Y:S01]  /*0c80*/  @P0 LDG.E.CONSTANT R14, desc[UR6][R14.64] ;  /* 0x000000060e0e0981 */ /* 0x000ea2000c1e9900 */
[----:B------:R-:W0:Y:S01]  /*0c90*/  S2UR UR5, SR_CgaCtaId ;  /* 0x00000000000579c3 */ /* 0x000e220000008800 */
[----:B------:R-:W-:Y:S01]  /*0ca0*/  IADD3 R24, PT, PT, R0, R23, RZ ;  /* 0x0000001700187210 */ /* 0x000fe20007ffe0ff */
[----:B------:R-:W-:-:S04]  /*0cb0*/  UMOV UR4, 0x400 ;  /* 0x0000040000047882 */ /* 0x000fc80000000000 */
[----:B------:R-:W-:-:S04]  /*0cc0*/  IMAD R19, R7, R24, R7 ;  /* 0x0000001807137224 */ /* 0x000fc800078e0207 */
[----:B------:R-:W-:Y:S01]  /*0cd0*/  IMAD.IADD R19, R8, 0x1, R19 ;  /* 0x0000000108137824 */ /* 0x000fe200078e0213 */
[----:B0-----:R-:W-:-:S06]  /*0ce0*/  ULEA UR4, UR5, UR4, 0x18 ;  /* 0x0000000405047291 */ /* 0x001fcc000f8ec0ff */
[----:B------:R-:W-:-:S05]  /*0cf0*/  LEA R19, R19, UR4, 0x2 ;  /* 0x0000000413137c11 */ /* 0x000fca000f8e10ff */
[----:B------:R0:W-:Y:S04]  /*0d00*/  @!P0 STS [R19], RZ ;  /* 0x000000ff13008388 */ /* 0x0001e80000000800 */
[----:B--2---:R0:W-:Y:S02]  /*0d10*/  @P0 STS [R19], R14 ;  /* 0x0000000e13000388 */ /* 0x0041e40000000800 */
.L_x_103:
[----:B------:R-:W-:Y:S05]  /*0d20*/  BSYNC.RECONVERGENT B0 ;  /* 0x0000000000007941 */ /* 0x000fea0003800200 */
.L_x_102:
[----:B------:R-:W-:Y:S04]  /*0d30*/  BSSY.RECONVERGENT B0, `(.L_x_104) ;  /* 0x0000012000007945 */ /* 0x000fe80003800200 */
[----:B------:R-:W-:Y:S05]  /*0d40*/  @!P4 BRA `(.L_x_105) ;  /* 0x000000000040c947 */ /* 0x000fea0003800000 */
[----:B0--3--:R-:W-:-:S04]  /*0d50*/  IADD3 R19, PT, PT, R23, 0x1, R20 ;  /* 0x0000000117137810 */ /* 0x009fc80007ffe014 */
[----:B------:R-:W-:-:S04]  /*0d60*/  ISETP.GE.AND P0, PT, R19, UR15, PT ;  /* 0x0000000f13007c0c */ /* 0x000fc8000bf06270 */
[----:B------:R-:W-:-:S13]  /*0d70*/  ISETP.LT.AND P0, PT, R4, UR14, !P0 ;  /* 0x0000000e04007c0c */ /* 0x000fda000c701270 */
[----:B-12-4-:R-:W0:Y:S01]  /*0d80*/  @P0 LDC.64 R14, c[0x0][0x380] ;  /* 0x0000e000ff0e0b82 */ /* 0x016e220000000a00 */
[----:B------:R-:W-:-:S04]  /*0d90*/  @P0 IMAD R19, R19, UR14, R4 ;  /* 0x0000000e13130c24 */ /* 0x000fc8000f8e0204 */
[----:B0-----:R-:W-:-:S06]  /*0da0*/  @P0 IMAD.WIDE R14, R19, 0x4, R14 ;  /* 0x00000004130e0825 */ /* 0x001fcc00078e020e */
[----:B------:R-:W2:Y:S01]  /*0db0*/  @P0 LDG.E.CONSTANT R14, desc[UR6][R14.64] ;  /* 0x000000060e0e0981 */ /* 0x000ea2000c1e9900 */
[----:B------:R-:W0:Y:S01]  /*0dc0*/  S2UR UR5, SR_CgaCtaId ;  /* 0x00000000000579c3 */ /* 0x000e220000008800 */
[----:B------:R-:W-:Y:S01]  /*0dd0*/  LOP3.LUT R19, RZ, R23, RZ, 0x33, !PT ;  /* 0x00000017ff137212 */ /* 0x000fe200078e33ff */
[----:B------:R-:W-:-:S03]  /*0de0*/  UMOV UR4, 0x400 ;  /* 0x0000040000047882 */ /* 0x000fc60000000000 */
[----:B------:R-:W-:-:S05]  /*0df0*/  IADD3 R19, PT, PT, R19, R5, R10 ;  /* 0x0000000513137210 */ /* 0x000fca0007ffe00a */
[----:B------:R-:W-:Y:S01]  /*0e00*/  IMAD R19, R7, R19, R8 ;  /* 0x0000001307137224 */ /* 0x000fe200078e0208 */
[----:B0-----:R-:W-:-:S06]  /*0e10*/  ULEA UR4, UR5, UR4, 0x18 ;  /* 0x0000000405047291 */ /* 0x001fcc000f8ec0ff */
[----:B------:R-:W-:-:S05]  /*0e20*/  LEA R19, R19, UR4, 0x2 ;  /* 0x0000000413137c11 */ /* 0x000fca000f8e10ff */
[----:B------:R0:W-:Y:S04]  /*0e30*/  @!P0 STS [R19], RZ ;  /* 0x000000ff13008388 */ /* 0x0001e80000000800 */
[----:B--2---:R0:W-:Y:S02]  /*0e40*/  @P0 STS [R19], R14 ;  /* 0x0000000e13000388 */ /* 0x0041e40000000800 */
.L_x_105:
[----:B------:R-:W-:Y:S05]  /*0e50*/  BSYNC.RECONVERGENT B0 ;  /* 0x0000000000007941 */ /* 0x000fea0003800200 */
.L_x_104:
[C---:B01234-:R-:W-:Y:S01]  /*0e60*/  VIADD R14, R23.reuse, 0x2 ;  /* 0x00000002170e7836 */ /* 0x05ffe20000000000 */
[----:B------:R-:W-:-:S03]  /*0e70*/  IADD3 R19, PT, PT, -R23, -0x2, RZ ;  /* 0xfffffffe17137810 */ /* 0x000fc60007ffe1ff */
[----:B------:R-:W-:Y:S01]  /*0e80*/  IMAD.MOV.U32 R23, RZ, RZ, R14 ;  /* 0x000000ffff177224 */ /* 0x000fe200078e000e */
[----:B------:R-:W-:-:S13]  /*0e90*/  ISETP.NE.AND P0, PT, R14, R21, PT ;  /* 0x000000150e00720c */ /* 0x000fda0003f05270 */
[----:B------:R-:W-:Y:S05]  /*0ea0*/  @P0 BRA `(.L_x_106) ;  /* 0xfffffff400340947 */ /* 0x000fea000383ffff */
.L_x_87:
[----:B------:R-:W-:-:S04]  /*0eb0*/  LOP3.LUT R14, R5, 0x1, RZ, 0xc0, !PT ;  /* 0x00000001050e7812 */ /* 0x000fc800078ec0ff */
[----:B------:R-:W-:-:S13]  /*0ec0*/  ISETP.NE.U32.AND P0, PT, R14, 0x1, PT ;  /* 0x000000010e00780c */ /* 0x000fda0003f05070 */
[----:B------:R-:W-:Y:S05]  /*0ed0*/  @P0 BRA `(.L_x_86) ;  /* 0x0000000400540947 */ /* 0x000fea0003800000 */
[C---:B------:R-:W-:Y:S01]  /*0ee0*/  ISETP.GE.U32.AND P0, PT, R2.reuse, R5, PT ;  /* 0x000000050200720c */ /* 0x040fe20003f06070 */
[----:B------:R-:W-:Y:S01]  /*0ef0*/  BSSY.RECONVERGENT B0, `(.L_x_107) ;  /* 0x000001a000007945 */ /* 0x000fe20003800200 */
[----:B------:R-:W-:Y:S02]  /*0f00*/  ISETP.GE.U32.AND P3, PT, R2, R11, PT ;  /* 0x0000000b0200720c */ /* 0x000fe40003f66070 */
[C---:B------:R-:W-:Y:S02]  /*0f10*/  ISETP.GE.U32.AND P1, PT, R0.reuse, R13, PT ;  /* 0x0000000d0000720c */ /* 0x040fe40003f26070 */
[----:B------:R-:W-:-:S07]  /*0f20*/  ISETP.GE.U32.AND P2, PT, R0, R5, PT ;  /* 0x000000050000720c */ /* 0x000fce0003f46070 */
[----:B------:R-:W-:Y:S06]  /*0f30*/  @P0 BRA `(.L_x_108) ;  /* 0x0000000000540947 */ /* 0x000fec0003800000 */
[----:B------:R-:W0:Y:S01]  /*0f40*/  LDCU UR4, c[0x0][0x394] ;  /* 0x00007280ff0477ac */ /* 0x000e220008000800 */
[----:B------:R-:W-:Y:S02]  /*0f50*/  IADD3 R14, PT, PT, R12, R21, RZ ;  /* 0x000000150c0e7210 */ /* 0x000fe40007ffe0ff */
[----:B0-----:R-:W-:-:S04]  /*0f60*/  ISETP.GE.AND P0, PT, R3, UR4, PT ;  /* 0x0000000403007c0c */ /* 0x001fc8000bf06270 */
[----:B------:R-:W-:-:S13]  /*0f70*/  ISETP.GT.AND P0, PT, R14, -0x1, !P0 ;  /* 0xffffffff0e00780c */ /* 0x000fda0004704270 */
[----:B------:R-:W0:Y:S01]  /*0f80*/  @!P0 S2R R13, SR_CgaCtaId ;  /* 0x00000000000d8919 */ /* 0x000e220000008800 */
[----:B------:R-:W-:Y:S02]  /*0f90*/  @!P0 MOV R12, 0x400 ;  /* 0x00000400000c8802 */ /* 0x000fe40000000f00 */
[----:B------:R-:W-:Y:S02]  /*0fa0*/  @!P0 IADD3 R11, PT, PT, R17, R21, R2 ;  /* 0x00000015110b8210 */ /* 0x000fe40007ffe002 */
[----:B0-----:R-:W-:-:S05]  /*0fb0*/  @!P0 LEA R12, R13, R12, 0x18 ;  /* 0x0000000c0d0c8211 */ /* 0x001fca00078ec0ff */
[----:B------:R-:W-:-:S05]  /*0fc0*/  @!P0 IMAD R11, R11, 0x4, R12 ;  /* 0x000000040b0b8824 */ /* 0x000fca00078e020c */
[----:B------:R0:W-:Y:S01]  /*0fd0*/  @!P0 STS [R11], RZ ;  /* 0x000000ff0b008388 */ /* 0x0001e20000000800 */
[----:B------:R-:W-:Y:S05]  /*0fe0*/  @!P0 BRA `(.L_x_108) ;  /* 0x0000000000288947 */ /* 0x000fea0003800000 */
[----:B------:R-:W1:Y:S01]  /*0ff0*/  LDC.64 R12, c[0x0][0x380] ;  /* 0x0000e000ff0c7b82 */ /* 0x000e620000000a00 */
[----:B0-----:R-:W-:-:S04]  /*1000*/  IMAD.IADD R11, R9, 0x1, R14 ;  /* 0x00000001090b7824 */ /* 0x001fc800078e020e */
[----:B-1----:R-:W-:-:S06]  /*1010*/  IMAD.WIDE R12, R11, 0x4, R12 ;  /* 0x000000040b0c7825 */ /* 0x002fcc00078e020c */
[----:B------:R-:W2:Y:S01]  /*1020*/  LDG.E.CONSTANT R12, desc[UR6][R12.64] ;  /* 0x000000060c0c7981 */ /* 0x000ea2000c1e9900 */
[----:B------:R-:W0:Y:S01]  /*1030*/  S2UR UR5, SR_CgaCtaId ;  /* 0x00000000000579c3 */ /* 0x000e220000008800 */
[----:B------:R-:W-:Y:S01]  /*1040*/  UMOV UR4, 0x400 ;  /* 0x0000040000047882 */ /* 0x000fe20000000000 */
[----:B------:R-:W-:Y:S01]  /*1050*/  IADD3 R11, PT, PT, R17, R21, R2 ;  /* 0x00000015110b7210 */ /* 0x000fe20007ffe002 */
[----:B0-----:R-:W-:-:S06]  /*1060*/  ULEA UR4, UR5, UR4, 0x18 ;  /* 0x0000000405047291 */ /* 0x001fcc000f8ec0ff */
[----:B------:R-:W-:-:S05]  /*1070*/  LEA R11, R11, UR4, 0x2 ;  /* 0x000000040b0b7c11 */ /* 0x000fca000f8e10ff */
[----:B--2---:R1:W-:Y:S02]  /*1080*/  STS [R11], R12 ;  /* 0x0000000c0b007388 */ /* 0x0043e40000000800 */
.L_x_108:
[----:B------:R-:W-:Y:S05]  /*1090*/  BSYNC.RECONVERGENT B0 ;  /* 0x0000000000007941 */ /* 0x000fea0003800200 */
.L_x_107:
[----:B------:R-:W-:Y:S04]  /*10a0*/  BSSY.RECONVERGENT B0, `(.L_x_109) ;  /* 0x0000012000007945 */ /* 0x000fe80003800200 */
[----:B------:R-:W-:Y:S05]  /*10b0*/  @!P3 BRA `(.L_x_110) ;  /* 0x000000000040b947 */ /* 0x000fea0003800000 */
[----:B------:R-:W2:Y:S01]  /*10c0*/  LDCU.64 UR4, c[0x0][0x390] ;  /* 0x00007200ff0477ac */ /* 0x000ea20008000a00 */
[----:B------:R-:W-:Y:S01]  /*10d0*/  IMAD.IADD R18, R18, 0x1, R21 ;  /* 0x0000000112127824 */ /* 0x000fe200078e0215 */
[----:B--2---:R-:W-:-:S04]  /*10e0*/  ISETP.GE.AND P0, PT, R3, UR5, PT ;  /* 0x0000000503007c0c */ /* 0x004fc8000bf06270 */
[----:B------:R-:W-:-:S13]  /*10f0*/  ISETP.LT.AND P0, PT, R18, UR4, !P0 ;  /* 0x0000000412007c0c */ /* 0x000fda000c701270 */
[----:B-1----:R-:W1:Y:S01]  /*1100*/  @P0 LDC.64 R12, c[0x0][0x380] ;  /* 0x0000e000ff0c0b82 */ /* 0x002e620000000a00 */
[----:B------:R-:W-:-:S05]  /*1110*/  @P0 IADD3 R9, PT, PT, R9, R18, RZ ;  /* 0x0000001209090210 */ /* 0x000fca0007ffe0ff */
[----:B-1----:R-:W-:-:S06]  /*1120*/  @P0 IMAD.WIDE R12, R9, 0x4, R12 ;  /* 0x00000004090c0825 */ /* 0x002fcc00078e020c */
[----:B------:R-:W2:Y:S01]  /*1130*/  @P0 LDG.E.CONSTANT R12, desc[UR6][R12.64] ;  /* 0x000000060c0c0981 */ /* 0x000ea2000c1e9900 */
[----:B------:R-:W1:Y:S01]  /*1140*/  S2UR UR5, SR_CgaCtaId ;  /* 0x00000000000579c3 */ /* 0x000e620000008800 */
[----:B------:R-:W-:Y:S01]  /*1150*/  IADD3 R14, PT, PT, R19, R5, R8 ;  /* 0x00000005130e7210 */ /* 0x000fe20007ffe008 */
[----:B------:R-:W-:-:S04]  /*1160*/  UMOV UR4, 0x400 ;  /* 0x0000040000047882 */ /* 0x000fc80000000000 */
[----:B------:R-:W-:Y:S01]  /*1170*/  IMAD.IADD R17, R17, 0x1, R14 ;  /* 0x0000000111117824 */ /* 0x000fe200078e020e */
[----:B-1----:R-:W-:-:S06]  /*1180*/  ULEA UR4, UR5, UR4, 0x18 ;  /* 0x0000000405047291 */ /* 0x002fcc000f8ec0ff */
[----:B------:R-:W-:-:S05]  /*1190*/  LEA R17, R17, UR4, 0x2 ;  /* 0x0000000411117c11 */ /* 0x000fca000f8e10ff */
[----:B------:R3:W-:Y:S04]  /*11a0*/  @!P0 STS [R17], RZ ;  /* 0x000000ff11008388 */ /* 0x0007e80000000800 */
[----:B--2---:R3:W-:Y:S02]  /*11b0*/  @P0 STS [R17], R12 ;  /* 0x0000000c11000388 */ /* 0x0047e40000000800 */
.L_x_110:
[----:B------:R-:W-:Y:S05]  /*11c0*/  BSYNC.RECONVERGENT B0 ;  /* 0x0000000000007941 */ /* 0x000fea0003800200 */
.L_x_109:
[----:B------:R-:W-:Y:S04]  /*11d0*/  BSSY.RECONVERGENT B0, `(.L_x_111) ;  /* 0x0000012000007945 */ /* 0x000fe80003800200 */
[----:B------:R-:W-:Y:S05]  /*11e0*/  @P2 BRA `(.L_x_112) ;  /* 0x0000000000402947 */ /* 0x000fea0003800000 */
[----:B------:R-:W2:Y:S01]  /*11f0*/  LDCU UR4, c[0x0][0x390] ;  /* 0x00007200ff0477ac */ /* 0x000ea20008000800 */
[----:B------:R-:W-:-:S05]  /*1200*/  IMAD.IADD R9, R16, 0x1, R21 ;  /* 0x0000000110097824 */ /* 0x000fca00078e0215 */
[----:B------:R-:W-:-:S04]  /*1210*/  ISETP.GT.AND P0, PT, R9, -0x1, PT ;  /* 0xffffffff0900780c */ /* 0x000fc80003f04270 */
[----:B--2---:R-:W-:-:S13]  /*1220*/  ISETP.LT.AND P0, PT, R4, UR4, P0 ;  /* 0x0000000404007c0c */ /* 0x004fda0008701270 */
[----:B-1-3--:R-:W1:Y:S01]  /*1230*/  @P0 LDC.64 R12, c[0x0][0x380] ;  /* 0x0000e000ff0c0b82 */ /* 0x00ae620000000a00 */
[----:B------:R-:W-:-:S04]  /*1240*/  @P0 IMAD R9, R9, UR4, R4 ;  /* 0x0000000409090c24 */ /* 0x000fc8000f8e0204 */
[----:B-1----:R-:W-:-:S06]  /*1250*/  @P0 IMAD.WIDE R12, R9, 0x4, R12 ;  /* 0x00000004090c0825 */ /* 0x002fcc00078e020c */
[----:B------:R-:W2:Y:S01]  /*1260*/  @P0 LDG.E.CONSTANT R13, desc[UR6][R12.64] ;  /* 0x000000060c0d0981 */ /* 0x000ea2000c1e9900 */
[----:B------:R-:W1:Y:S01]  /*1270*/  S2UR UR5, SR_CgaCtaId ;  /* 0x00000000000579c3 */ /* 0x000e620000008800 */
[----:B------:R-:W-:Y:S01]  /*1280*/  IMAD.IADD R0, R0, 0x1, R21 ;  /* 0x0000000100007824 */ /* 0x000fe200078e0215 */
[----:B------:R-:W-:-:S03]  /*1290*/  UMOV UR4, 0x400 ;  /* 0x0000040000047882 */ /* 0x000fc60000000000 */
[----:B------:R-:W-:Y:S01]  /*12a0*/  IMAD R0, R7, R0, R8 ;  /* 0x0000000007007224 */ /* 0x000fe200078e0208 */
[----:B-1----:R-:W-:-:S06]  /*12b0*/  ULEA UR4, UR5, UR4, 0x18 ;  /* 0x0000000405047291 */ /* 0x002fcc000f8ec0ff */
[----:B------:R-:W-:-:S05]  /*12c0*/  LEA R0, R0, UR4, 0x2 ;  /* 0x0000000400007c11 */ /* 0x000fca000f8e10ff */
[----:B------:R4:W-:Y:S04]  /*12d0*/  @!P0 STS [R0], RZ ;  /* 0x000000ff00008388 */ /* 0x0009e80000000800 */
[----:B--2---:R4:W-:Y:S02]  /*12e0*/  @P0 STS [R0], R13 ;  /* 0x0000000d00000388 */ /* 0x0049e40000000800 */
.L_x_112:
[----:B------:R-:W-:Y:S05]  /*12f0*/  BSYNC.RECONVERGENT B0 ;  /* 0x0000000000007941 */ /* 0x000fea0003800200 */
.L_x_111:
[----:B------:R-:W-:Y:S04]  /*1300*/  BSSY.RECONVERGENT B0, `(.L_x_86) ;  /* 0x0000012000007945 */ /* 0x000fe80003800200 */
[----:B------:R-:W-:Y:S05]  /*1310*/  @!P1 BRA `(.L_x_113) ;  /* 0x0000000000409947 */ /* 0x000fea0003800000 */
[----:B------:R-:W2:Y:S01]  /*1320*/  LDCU.64 UR4, c[0x0][0x390] ;  /* 0x00007200ff0477ac */ /* 0x000ea20008000a00 */
[----:B------:R-:W-:-:S04]  /*1330*/  IADD3 R9, PT, PT, R20, R21, RZ ;  /* 0x0000001514097210 */ /* 0x000fc80007ffe0ff */
[----:B--2---:R-:W-:-:S04]  /*1340*/  ISETP.GE.AND P0, PT, R9, UR5, PT ;  /* 0x0000000509007c0c */ /* 0x004fc8000bf06270 */
[----:B------:R-:W-:-:S13]  /*1350*/  ISETP.LT.AND P0, PT, R4, UR4, !P0 ;  /* 0x0000000404007c0c */ /* 0x000fda000c701270 */
[----:B-1-34-:R-:W1:Y:S01]  /*1360*/  @P0 LDC.64 R12, c[0x0][0x380] ;  /* 0x0000e000ff0c0b82 */ /* 0x01ae620000000a00 */
[----:B------:R-:W-:-:S04]  /*1370*/  @P0 IMAD R9, R9, UR4, R4 ;  /* 0x0000000409090c24 */ /* 0x000fc8000f8e0204 */
[----:B-1----:R-:W-:-:S06]  /*1380*/  @P0 IMAD.WIDE R12, R9, 0x4, R12 ;  /* 0x00000004090c0825 */ /* 0x002fcc00078e020c */
[----:B------:R-:W2:Y:S01]  /*1390*/  @P0 LDG.E.CONSTANT R13, desc[UR6][R12.64] ;  /* 0x000000060c0d0981 */ /* 0x000ea2000c1e9900 */
[----:B------:R-:W1:Y:S01]  /*13a0*/  S2UR UR5, SR_CgaCtaId ;  /* 0x00000000000579c3 */ /* 0x000e620000008800 */
[----:B------:R-:W-:Y:S01]  /*13b0*/  IADD3 R0, PT, PT, R19, R5, R10 ;  /* 0x0000000513007210 */ /* 0x000fe20007ffe00a */
[----:B------:R-:W-:-:S04]  /*13c0*/  UMOV UR4, 0x400 ;  /* 0x0000040000047882 */ /* 0x000fc80000000000 */
[----:B------:R-:W-:Y:S01]  /*13d0*/  IMAD R0, R7, R0, R8 ;  /* 0x0000000007007224 */ /* 0x000fe200078e0208 */
[----:B-1----:R-:W-:-:S06]  /*13e0*/  ULEA UR4, UR5, UR4, 0x18 ;  /* 0x0000000405047291 */ /* 0x002fcc000f8ec0ff */
[----:B------:R-:W-:-:S05]  /*13f0*/  LEA R0, R0, UR4, 0x2 ;  /* 0x0000000400007c11 */ /* 0x000fca000f8e10ff */
[----:B------:R1:W-:Y:S04]  /*1400*/  @!P0 STS [R0], RZ ;  /* 0x000000ff00008388 */ /* 0x0003e80000000800 */
[----:B--2---:R1:W-:Y:S02]  /*1410*/  @P0 STS [R0], R13 ;  /* 0x0000000d00000388 */ /* 0x0043e40000000800 */
.L_x_113:
[----:B------:R-:W-:Y:S05]  /*1420*/  BSYNC.RECONVERGENT B0 ;  /* 0x0000000000007941 */ /* 0x000fea0003800200 */
.L_x_86:
[----:B------:R-:W2:Y:S01]  /*1430*/  LDCU.64 UR4, c[0x0][0x390] ;  /* 0x00007200ff0477ac */ /* 0x000ea20008000a00 */
[----:B------:R-:W-:Y:S01]  /*1440*/  BAR.SYNC.DEFER_BLOCKING 0x0 ;  /* 0x0000000000007b1d */ /* 0x000fe20000010000 */
[----:B--2---:R-:W-:-:S04]  /*1450*/  ISETP.GE.AND P0, PT, R3, UR5, PT ;  /* 0x0000000503007c0c */ /* 0x004fc8000bf06270 */
[----:B------:R-:W-:-:S13]  /*1460*/  ISETP.GE.OR P0, PT, R4, UR4, P0 ;  /* 0x0000000404007c0c */ /* 0x000fda0008706670 */
[----:B------:R-:W-:Y:S05]  /*1470*/  @P0 EXIT ;  /* 0x000000000000094d */ /* 0x000fea0003800000 */
[----:B------:R-:W-:Y:S01]  /*1480*/  ISETP.GE.AND P0, PT, R5, RZ, PT ;  /* 0x000000ff0500720c */ /* 0x000fe20003f06270 */
[----:B------:R-:W-:Y:S02]  /*1490*/  IMAD.MOV R5, RZ, RZ, -R5 ;  /* 0x000000ffff057224 */ /* 0x000fe400078e0a05 */
[----:B-1--4-:R-:W-:-:S10]  /*14a0*/  IMAD.MOV.U32 R0, RZ, RZ, RZ ;  /* 0x000000ffff007224 */ /* 0x012fd400078e00ff */
[----:B------:R-:W-:Y:S05]  /*14b0*/  @!P0 BRA `(.L_x_114) ;  /* 0x0000000800588947 */ /* 0x000fea0003800000 */
[----:B------:R-:W1:Y:S01]  /*14c0*/  S2UR UR5, SR_CgaCtaId ;  /* 0x00000000000579c3 */ /* 0x000e620000008800 */
[----:B------:R-:W-:Y:S01]  /*14d0*/  UMOV UR4, 0x400 ;  /* 0x0000040000047882 */ /* 0x000fe20000000000 */
[----:B------:R-:W-:Y:S01]  /*14e0*/  IADD3 R0, PT, PT, R6, 0x1, RZ ;  /* 0x0000000106007810 */ /* 0x000fe20007ffe0ff */
[----:B0-----:R-:W-:-:S03]  /*14f0*/  IMAD.MOV.U32 R11, RZ, RZ, R5 ;  /* 0x000000ffff0b7224 */ /* 0x001fc600078e0005 */
[----:B------:R-:W-:Y:S01]  /*1500*/  LOP3.LUT R9, R0, 0xfffffff0, RZ, 0xc0, !PT ;  /* 0xfffffff000097812 */ /* 0x000fe200078ec0ff */
[----:B------:R-:W-:-:S03]  /*1510*/  IMAD.MOV.U32 R0, RZ, RZ, RZ ;  /* 0x000000ffff007224 */ /* 0x000fc600078e00ff */
[----:B------:R-:W-:Y:S01]  /*1520*/  IADD3 R9, PT, PT, -R9, RZ, RZ ;  /* 0x000000ff09097210 */ /* 0x000fe20007ffe1ff */
[----:B-1----:R-:W-:-:S06]  /*1530*/  ULEA UR4, UR5, UR4, 0x18 ;  /* 0x0000000405047291 */ /* 0x002fcc000f8ec0ff */
[----:B------:R-:W-:-:S05]  /*1540*/  LEA R2, R2, UR4, 0x2 ;  /* 0x0000000402027c11 */ /* 0x000fca000f8e10ff */
[----:B------:R-:W-:-:S07]  /*1550*/  VIADD R2, R2, 0x20 ;  /* 0x0000002002027836 */ /* 0x000fce0000000000 */
.L_x_118:
[----:B------:R-:W0:Y:S01]  /*1560*/  LDC R18, c[0x0][0x3a0] ;  /* 0x0000e800ff127b82 */ /* 0x000e220000000800 */
[C---:B------:R-:W-:Y:S01]  /*1570*/  ISETP.GE.U32.AND P0, PT, R6.reuse, 0xf, PT ;  /* 0x0000000f0600780c */ /* 0x040fe20003f06070 */
[----:B------:R-:W-:Y:S01]  /*1580*/  IMAD.MOV.U32 R16, RZ, RZ, R5 ;  /* 0x000000ffff107224 */ /* 0x000fe200078e0005 */
[----:B---3--:R-:W-:Y:S02]  /*1590*/  LOP3.LUT R12, R6, 0xe, RZ, 0xc0, !PT ;  /* 0x0000000e060c7812 */ /* 0x008fe400078ec0ff */
[----:B------:R-:W-:Y:S02]  /*15a0*/  IADD3 R20, PT, PT, R10, R11, RZ ;  /* 0x0000000b0a147210 */ /* 0x000fe40007ffe0ff */
[----:B------:R-:W-:Y:S01]  /*15b0*/  ISETP.GE.U32.AND P1, PT, R12, 0x7, PT ;  /* 0x000000070c00780c */ /* 0x000fe20003f26070 */
[C---:B0-----:R-:W-:Y:S01]  /*15c0*/  IMAD.IADD R15, R11.reuse, 0x1, R18 ;  /* 0x000000010b0f7824 */ /* 0x041fe200078e0212 */
[----:B------:R-:W-:-:S03]  /*15d0*/  ISETP.NE.AND P2, PT, R11, R18, PT ;  /* 0x000000120b00720c */ /* 0x000fc60003f45270 */
[----:B------:R-:W-:Y:S02]  /*15e0*/  IMAD R15, R6, R15, R15 ;  /* 0x0000000f060f7224 */ /* 0x000fe400078e020f */
[----:B------:R-:W-:Y:S08]  /*15f0*/  @!P0 BRA `(.L_x_115) ;  /* 0x0000000000f48947 */ /* 0x000ff00003800000 */
[----:B------:R-:W-:Y:S01]  /*1600*/  IMAD R13, R7, R20, RZ ;  /* 0x00000014070d7224 */ /* 0x000fe200078e02ff */
[----:B------:R-:W-:Y:S01]  /*1610*/  MOV R19, R9 ;  /* 0x0000000900137202 */ /* 0x000fe20000000f00 */
[----:B------:R-:W-:Y:S02]  /*1620*/  IMAD.MOV.U32 R17, RZ, RZ, R15 ;  /* 0x000000ffff117224 */ /* 0x000fe400078e000f */
[----:B------:R-:W-:Y:S02]  /*1630*/  IMAD.MOV.U32 R16, RZ, RZ, R5 ;  /* 0x000000ffff107224 */ /* 0x000fe400078e0005 */
[----:B------:R-:W-:-:S07]  /*1640*/  IMAD R14, R13, 0x4, R2 ;  /* 0x000000040d0e7824 */ /* 0x000fce00078e0202 */
.L_x_116:
[----:B------:R-:W0:Y:S01]  /*1650*/  LDC.64 R12, c[0x0][0x398] ;  /* 0x0000e600ff0c7b82 */ /* 0x000e220000000a00 */
[----:B------:R-:W1:Y:S04]  /*1660*/  LDS R25, [R14+-0x20] ;  /* 0xffffe0000e197984 */ /* 0x000e680000000800 */
[----:B------:R-:W-:Y:S04]  /*1670*/  LDS R27, [R14+0x4] ;  /* 0x000004000e1b7984 */ /* 0x000fe80000000800 */
[----:B------:R-:W-:Y:S01]  /*1680*/  LDS R29, [R14+0x1c] ;  /* 0x00001c000e1d7984 */ /* 0x000fe20000000800 */
[----:B0-----:R-:W-:-:S05]  /*1690*/  IMAD.WIDE R12, R17, 0x4, R12 ;  /* 0x00000004110c7825 */ /* 0x001fca00078e020c */
[----:B------:R-:W1:Y:S04]  /*16a0*/  LDG.E.CONSTANT R24, desc[UR6][R12.64] ;  /* 0x000000060c187981 */ /* 0x000e68000c1e9900 */
[----:B------:R-:W2:Y:S04]  /*16b0*/  LDG.E.CONSTANT R26, desc[UR6][R12.64+0x4] ;  /* 0x000004060c1a7981 */ /* 0x000ea8000c1e9900 */
[----:B------:R-:W3:Y:S04]  /*16c0*/  LDG.E.CONSTANT R23, desc[UR6][R12.64+0x8] ;  /* 0x000008060c177981 */ /* 0x000ee8000c1e9900 */
[----:B------:R-:W4:Y:S04]  /*16d0*/  LDG.E.CONSTANT R22, desc[UR6][R12.64+0xc] ;  /* 0x00000c060c167981 */ /* 0x000f28000c1e9900 */
[----:B------:R-:W5:Y:S01]  /*16e0*/  LDG.E.CONSTANT R21, desc[UR6][R12.64+0x10] ;  /* 0x000010060c157981 */ /* 0x000f62000c1e9900 */
[----:B-1----:R-:W-:-:S03]  /*16f0*/  FFMA R24, R25, R24, R0 ;  /* 0x0000001819187223 */ /* 0x002fc60000000000 */
[----:B------:R-:W2:Y:S04]  /*1700*/  LDS R25, [R14+-0x1c] ;  /* 0xffffe4000e197984 */ /* 0x000ea80000000800 */
[----:B------:R-:W5:Y:S01]  /*1710*/  LDG.E.CONSTANT R0, desc[UR6][R12.64+0x14] ;  /* 0x000014060c007981 */ /* 0x000f62000c1e9900 */
[----:B--2---:R-:W-:-:S03]  /*1720*/  FFMA R26, R25, R26, R24 ;  /* 0x0000001a191a7223 */ /* 0x004fc60000000018 */
[----:B------:R-:W3:Y:S04]  /*1730*/  LDS R25, [R14+-0x18] ;  /* 0xffffe8000e197984 */ /* 0x000ee80000000800 */
[----:B------:R-:W2:Y:S01]  /*1740*/  LDG.E.CONSTANT R24, desc[UR6][R12.64+0x18] ;  /* 0x000018060c187981 */ /* 0x000ea2000c1e9900 */
[----:B---3--:R-:W-:-:S03]  /*1750*/  FFMA R25, R25, R23, R26 ;  /* 0x0000001719197223 */ /* 0x008fc6000000001a */
[----:B------:R-:W4:Y:S04]  /*1760*/  LDS R26, [R14+-0x14] ;  /* 0xffffec000e1a7984 */ /* 0x000f280000000800 */
[----:B------:R-:W3:Y:S01]  /*1770*/  LDG.E.CONSTANT R23, desc[UR6][R12.64+0x1c] ;  /* 0x00001c060c177981 */ /* 0x000ee2000c1e9900 */
[----:B----4-:R-:W-:-:S03]  /*1780*/  FFMA R26, R26, R22, R25 ;  /* 0x000000161a1a7223 */ /* 0x010fc60000000019 */
[----:B------:R-:W5:Y:S04]  /*1790*/  LDS R25, [R14+-0x10] ;  /* 0xfffff0000e197984 */ /* 0x000f680000000800 */
[----:B------:R-:W4:Y:S01]  /*17a0*/  LDG.E.CONSTANT R22, desc[UR6][R12.64+0x20] ;  /* 0x000020060c167981 */ /* 0x000f22000c1e9900 */
[----:B-----5:R-:W-:-:S03]  /*17b0*/  FFMA R25, R25, R21, R26 ;  /* 0x0000001519197223 */ /* 0x020fc6000000001a */
[----:B------:R-:W5:Y:S04]  /*17c0*/  LDG.E.CONSTANT R21, desc[UR6][R12.64+0x24] ;  /* 0x000024060c157981 */ /* 0x000f68000c1e9900 */
[----:B------:R-:W0:Y:S02]  /*17d0*/  LDS R26, [R14+-0xc] ;  /* 0xfffff4000e1a7984 */ /* 0x000e240000000800 */
[----:B0-----:R-:W-:Y:S02]  /*17e0*/  FFMA R25, R26, R0, R25 ;  /* 0x000000001a197223 */ /* 0x001fe40000000019 */
[----:B------:R-:W2:Y:S04]  /*17f0*/  LDS R0, [R14+-0x8] ;  /* 0xfffff8000e007984 */ /* 0x000ea80000000800 */
[----:B------:R-:W-:Y:S01]  /*1800*/  LDS R26, [R14] ;  /* 0x000000000e1a7984 */ /* 0x000fe20000000800 */
[----:B--2---:R-:W-:-:S03]  /*1810*/  FFMA R24, R0, R24, R25 ;  /* 0x0000001800187223 */ /* 0x004fc60000000019 */
[----:B------:R-:W3:Y:S04]  /*1820*/  LDS R25, [R14+-0x4] ;  /* 0xfffffc000e197984 */ /* 0x000ee80000000800 */
[----:B------:R-:W2:Y:S01]  /*1830*/  LDG.E.CONSTANT R0, desc[UR6][R12.64+0x28] ;  /* 0x000028060c007981 */ /* 0x000ea2000c1e9900 */
[----:B---3--:R-:W-:-:S03]  /*1840*/  FFMA R25, R25, R23, R24 ;  /* 0x0000001719197223 */ /* 0x008fc60000000018 */
[----:B------:R-:W3:Y:S04]  /*1850*/  LDG.E.CONSTANT R23, desc[UR6][R12.64+0x2c] ;  /* 0x00002c060c177981 */ /* 0x000ee8000c1e9900 */
[----:B------:R-:W3:Y:S01]  /*1860*/  LDG.E.CONSTANT R24, desc[UR6][R12.64+0x30] ;  /* 0x000030060c187981 */ /* 0x000ee2000c1e9900 */
[----:B----4-:R-:W-:-:S03]  /*1870*/  FFMA R26, R26, R22, R25 ;  /* 0x000000161a1a7223 */ /* 0x010fc60000000019 */
[----:B------:R-:W4:Y:S04]  /*1880*/  LDG.E.CONSTANT R22, desc[UR6][R12.64+0x34] ;  /* 0x000034060c167981 */ /* 0x000f28000c1e9900 */
[----:B------:R-:W4:Y:S01]  /*1890*/  LDG.E.CONSTANT R25, desc[UR6][R12.64+0x3c] ;  /* 0x00003c060c197981 */ /* 0x000f22000c1e9900 */
[----:B-----5:R-:W-:-:S03]  /*18a0*/  FFMA R27, R27, R21, R26 ;  /* 0x000000151b1b7223 */ /* 0x020fc6000000001a */
[----:B------:R-:W5:Y:S04]  /*18b0*/  LDG.E.CONSTANT R21, desc[UR6][R12.64+0x38] ;  /* 0x000038060c157981 */ /* 0x000f68000c1e9900 */
[----:B------:R-:W2:Y:S01]  /*18c0*/  LDS R26, [R14+0x8] ;  /* 0x000008000e1a7984 */ /* 0x000ea20000000800 */
[----:B------:R-:W-:-:S04]  /*18d0*/  IADD3 R19, PT, PT, R19, 0x10, RZ ;  /* 0x0000001013137810 */ /* 0x000fc80007ffe0ff */
[----:B------:R-:W-:Y:S01]  /*18e0*/  ISETP.NE.AND P0, PT, R19, RZ, PT ;  /* 0x000000ff1300720c */ /* 0x000fe20003f05270 */
[----:B------:R-:W-:Y:S01]  /*18f0*/  VIADD R16, R16, 0x10 ;  /* 0x0000001010107836 */ /* 0x000fe20000000000 */
[----:B------:R-:W-:Y:S01]  /*1900*/  IADD3 R17, PT, PT, R17, 0x10, RZ ;  /* 0x0000001011117810 */ /* 0x000fe20007ffe0ff */
[----:B--2---:R-:W-:Y:S02]  /*1910*/  FFMA R0, R26, R0, R27 ;  /* 0x000000001a007223 */ /* 0x004fe4000000001b */
[----:B------:R-:W3:Y:S04]  /*1920*/  LDS R27, [R14+0xc] ;  /* 0x00000c000e1b7984 */ /* 0x000ee80000000800 */
[----:B------:R-:W0:Y:S01]  /*1930*/  LDS R26, [R14+0x10] ;  /* 0x000010000e1a7984 */ /* 0x000e220000000800 */
[----:B---3--:R-:W-:-:S03]  /*1940*/  FFMA R23, R27, R23, R0 ;  /* 0x000000171b177223 */ /* 0x008fc60000000000 */
[----:B------:R-:W4:Y:S04]  /*1950*/  LDS R0, [R14+0x14] ;  /* 0x000014000e007984 */ /* 0x000f280000000800 */
[----:B------:R1:W5:Y:S01]  /*1960*/  LDS R27, [R14+0x18] ;  /* 0x000018000e1b7984 */ /* 0x0003620000000800 */
[----:B0-----:R-:W-:Y:S01]  /*1970*/  FFMA R23, R26, R24, R23 ;  /* 0x000000181a177223 */ /* 0x001fe20000000017 */
[----:B-1----:R-:W-:-:S03]  /*1980*/  VIADD R14, R14, 0x40 ;  /* 0x000000400e0e7836 */ /* 0x002fc60000000000 */
[----:B----4-:R-:W-:-:S04]  /*1990*/  FFMA R0, R0, R22, R23 ;  /* 0x0000001600007223 */ /* 0x010fc80000000017 */
[----:B-----5:R-:W-:-:S04]  /*19a0*/  FFMA R0, R27, R21, R0 ;  /* 0x000000151b007223 */ /* 0x020fc80000000000 */
[----:B------:R-:W-:Y:S01]  /*19b0*/  FFMA R0, R29, R25, R0 ;  /* 0x000000191d007223 */ /* 0x000fe20000000000 */
[----:B------:R-:W-:Y:S06]  /*19c0*/  @P0 BRA `(.L_x_116) ;  /* 0xfffffffc00200947 */ /* 0x000fec000383ffff */
.L_x_115:
[----:B------:R-:W-:Y:S02]  /*19d0*/  IMAD R17, R7, R20, R8 ;  /* 0x0000001407117224 */ /* 0x000fe400078e0208 */
[----:B------:R-:W-:Y:S02]  /*19e0*/  VIADD R11, R11, 0x1 ;  /* 0x000000010b0b7836 */ /* 0x000fe40000000000 */
[----:B------:R-:W-:Y:S01]  /*19f0*/  IMAD.IADD R19, R15, 0x1, R18 ;  /* 0x000000010f137824 */ /* 0x000fe200078e0212 */
[----:B------:R-:W-:Y:S06]  /*1a00*/  @!P1 BRA `(.L_x_117) ;  /* 0x0000000000789947 */ /* 0x000fec0003800000 */
[----:B------:R-:W0:Y:S01]  /*1a10*/  LDC.64 R12, c[0x0][0x398] ;  /* 0x0000e600ff0c7b82 */ /* 0x000e220000000a00 */
[----:B------:R-:W-:-:S05]  /*1a20*/  IADD3 R15, PT, PT, R19, R16, RZ ;  /* 0x00000010130f7210 */ /* 0x000fca0007ffe0ff */
[----:B0-----:R-:W-:-:S05]  /*1a30*/  IMAD.WIDE R12, R15, 0x4, R12 ;  /* 0x000000040f0c7825 */ /* 0x001fca00078e020c */
[----:B------:R-:W2:Y:S04]  /*1a40*/  LDG.E.CONSTANT R26, desc[UR6][R12.64] ;  /* 0x000000060c1a7981 */ /* 0x000ea8000c1e9900 */
[----:B------:R-:W3:Y:S04]  /*1a50*/  LDG.E.CONSTANT R23, desc[UR6][R12.64+0x4] ;  /* 0x000004060c177981 */ /* 0x000ee8000c1e9900 */
[----:B------:R-:W4:Y:S04]  /*1a60*/  LDG.E.CONSTANT R14, desc[UR6][R12.64+0x8] ;  /* 0x000008060c0e7981 */ /* 0x000f28000c1e9900 */
[----:B------:R-:W5:Y:S04]  /*1a70*/  LDG.E.CONSTANT R20, desc[UR6][R12.64+0xc] ;  /* 0x00000c060c147981 */ /* 0x000f68000c1e9900 */
[----:B------:R-:W5:Y:S04]  /*1a80*/  LDG.E.CONSTANT R22, desc[UR6][R12.64+0x10] ;  /* 0x000010060c167981 */ /* 0x000f68000c1e9900 */
[----:B------:R-:W5:Y:S04]  /*1a90*/  LDG.E.CONSTANT R21, desc[UR6][R12.64+0x14] ;  /* 0x000014060c157981 */ /* 0x000f68000c1e9900 */
[----:B------:R-:W5:Y:S04]  /*1aa0*/  LDG.E.CONSTANT R15, desc[UR6][R12.64+0x18] ;  /* 0x000018060c0f7981 */ /* 0x000f68000c1e9900 */
[----:B------:R0:W5:Y:S01]  /*1ab0*/  LDG.E.CONSTANT R24, desc[UR6][R12.64+0x1c] ;  /* 0x00001c060c187981 */ /* 0x000162000c1e9900 */
[----:B------:R-:W-:-:S02]  /*1ac0*/  IMAD.IADD R25, R17, 0x1, R16 ;  /* 0x0000000111197824 */ /* 0x000fc400078e0210 */
[----:B------:R-:W-:-:S03]  /*1ad0*/  VIADD R16, R16, 0x8 ;  /* 0x0000000810107836 */ /* 0x000fc60000000000 */
[----:B------:R-:W-:-:S05]  /*1ae0*/  LEA R25, R25, UR4, 0x2 ;  /* 0x0000000419197c11 */ /* 0x000fca000f8e10ff */
[----:B------:R-:W2:Y:S04]  /*1af0*/  LDS R27, [R25] ;  /* 0x00000000191b7984 */ /* 0x000ea80000000800 */
[----:B0-----:R-:W-:Y:S04]  /*1b00*/  LDS R13, [R25+0x14] ;  /* 0x00001400190d7984 */ /* 0x001fe80000000800 */
[----:B------:R-:W-:Y:S01]  /*1b10*/  LDS R29, [R25+0x18] ;  /* 0x00001800191d7984 */ /* 0x000fe20000000800 */
[----:B--2---:R-:W-:-:S03]  /*1b20*/  FFMA R26, R27, R26, R0 ;  /* 0x0000001a1b1a7223 */ /* 0x004fc60000000000 */
[----:B------:R-:W3:Y:S04]  /*1b30*/  LDS R27, [R25+0x4] ;  /* 0x00000400191b7984 */ /* 0x000ee80000000800 */
[----:B------:R-:W4:Y:S01]  /*1b40*/  LDS R0, [R25+0x8] ;  /* 0x0000080019007984 */ /* 0x000f220000000800 */
[----:B---3--:R-:W-:-:S03]  /*1b50*/  FFMA R27, R27, R23, R26 ;  /* 0x000000171b1b7223 */ /* 0x008fc6000000001a */
[----:B------:R-:W5:Y:S01]  /*1b60*/  LDS R26, [R25+0xc] ;  /* 0x00000c00191a7984 */ /* 0x000f620000000800 */
[----:B----4-:R-:W-:-:S03]  /*1b70*/  FFMA R27, R0, R14, R27 ;  /* 0x0000000e001b7223 */ /* 0x010fc6000000001b */
[----:B------:R-:W0:Y:S04]  /*1b80*/  LDS R23, [R25+0x10] ;  /* 0x0000100019177984 */ /* 0x000e280000000800 */
[----:B------:R-:W1:Y:S01]  /*1b90*/  LDS R0, [R25+0x1c] ;  /* 0x00001c0019007984 */ /* 0x000e620000000800 */
[----:B-----5:R-:W-:-:S04]  /*1ba0*/  FFMA R20, R26, R20, R27 ;  /* 0x000000141a147223 */ /* 0x020fc8000000001b */
[----:B0-----:R-:W-:-:S04]  /*1bb0*/  FFMA R20, R23, R22, R20 ;  /* 0x0000001617147223 */ /* 0x001fc80000000014 */
[----:B------:R-:W-:-:S04]  /*1bc0*/  FFMA R20, R13, R21, R20 ;  /* 0x000000150d147223 */ /* 0x000fc80000000014 */
[----:B------:R-:W-:-:S04]  /*1bd0*/  FFMA R15, R29, R15, R20 ;  /* 0x0000000f1d0f7223 */ /* 0x000fc80000000014 */
[----:B-1----:R-:W-:-:S07]  /*1be0*/  FFMA R0, R0, R24, R15 ;  /* 0x0000001800007223 */ /* 0x002fce000000000f */
.L_x_117:
[----:B------:R-:W0:Y:S01]  /*1bf0*/  LDC.64 R12, c[0x0][0x398] ;  /* 0x0000e600ff0c7b82 */ /* 0x000e220000000a00 */
[----:B------:R-:W-:-:S04]  /*1c00*/  LOP3.LUT R14, R6, 0x6, RZ, 0xc0, !PT ;  /* 0x00000006060e7812 */ /* 0x000fc800078ec0ff */
[----:B------:R-:W-:-:S13]  /*1c10*/  ISETP.GE.U32.AND P0, PT, R14, 0x3, PT ;  /* 0x000000030e00780c */ /* 0x000fda0003f06070 */
[----:B------:R-:W-:Y:S01]  /*1c20*/  @P0 IADD3 R15, PT, PT, R19, R16, RZ ;  /* 0x00000010130f0210 */ /* 0x000fe20007ffe0ff */
[----:B------:R-:W-:-:S04]  /*1c30*/  @P0 IMAD.IADD R22, R17, 0x1, R16 ;  /* 0x0000000111160824 */ /* 0x000fc800078e0210 */
[----:B0-----:R-:W-:-:S04]  /*1c40*/  @P0 IMAD.WIDE R14, R15, 0x4, R12 ;  /* 0x000000040f0e0825 */ /* 0x001fc800078e020c */
[----:B------:R-:W-:Y:S01]  /*1c50*/  @P0 VIADD R16, R16, 0x4 ;  /* 0x0000000410100836 */ /* 0x000fe20000000000 */
[----:B------:R-:W2:Y:S01]  /*1c60*/  @P0 LDG.E.CONSTANT R21, desc[UR6][R14.64] ;  /* 0x000000060e150981 */ /* 0x000ea2000c1e9900 */
[----:B------:R-:W-:-:S03]  /*1c70*/  LOP3.LUT P1, RZ, R18, 0x1, RZ, 0xc0, !PT ;  /* 0x0000000112ff7812 */ /* 0x000fc6000782c0ff */
[----:B------:R-:W3:Y:S01]  /*1c80*/  @P0 LDG.E.CONSTANT R20, desc[UR6][R14.64+0x4] ;  /* 0x000004060e140981 */ /* 0x000ee2000c1e9900 */
[----:B------:R-:W-:-:S03]  /*1c90*/  IADD3 R19, PT, PT, R19, R16, RZ ;  /* 0x0000001013137210 */ /* 0x000fc60007ffe0ff */
[----:B------:R-:W4:Y:S02]  /*1ca0*/  @P0 LDG.E.CONSTANT R18, desc[UR6][R14.64+0x8] ;  /* 0x000008060e120981 */ /* 0x000f24000c1e9900 */
[----:B------:R-:W-:Y:S02]  /*1cb0*/  IMAD.WIDE R12, R19, 0x4, R12 ;  /* 0x00000004130c7825 */ /* 0x000fe400078e020c */
[----:B------:R0:W5:Y:S04]  /*1cc0*/  @P0 LDG.E.CONSTANT R24, desc[UR6][R14.64+0xc] ;  /* 0x00000c060e180981 */ /* 0x000168000c1e9900 */
[----:B------:R-:W5:Y:S04]  /*1cd0*/  LDG.E.CONSTANT R23, desc[UR6][R12.64] ;  /* 0x000000060c177981 */ /* 0x000f68000c1e9900 */
[----:B------:R-:W5:Y:S04]  /*1ce0*/  @P1 LDG.E.CONSTANT R19, desc[UR6][R12.64+0x4] ;  /* 0x000004060c131981 */ /* 0x000f68000c1e9900 */
[----:B------:R2:W5:Y:S01]  /*1cf0*/  @P1 LDG.E.CONSTANT R25, desc[UR6][R12.64+0x8] ;  /* 0x000008060c191981 */ /* 0x000562000c1e9900 */
[----:B------:R-:W-:Y:S01]  /*1d00*/  @P0 LEA R26, R22, UR4, 0x2 ;  /* 0x00000004161a0c11 */ /* 0x000fe2000f8e10ff */
[----:B------:R-:W-:-:S04]  /*1d10*/  IMAD.IADD R16, R17, 0x1, R16 ;  /* 0x0000000111107824 */ /* 0x000fc800078e0210 */
[----:B------:R-:W2:Y:S01]  /*1d20*/  @P0 LDS R29, [R26] ;  /* 0x000000001a1d0984 */ /* 0x000ea20000000800 */
[----:B------:R-:W-:-:S03]  /*1d30*/  LEA R22, R16, UR4, 0x2 ;  /* 0x0000000410167c11 */ /* 0x000fc6000f8e10ff */
[----:B------:R-:W3:Y:S04]  /*1d40*/  @P0 LDS R27, [R26+0x4] ;  /* 0x000004001a1b0984 */ /* 0x000ee80000000800 */
[----:B------:R-:W4:Y:S04]  /*1d50*/  @P0 LDS R17, [R26+0x8] ;  /* 0x000008001a110984 */ /* 0x000f280000000800 */
[----:B------:R-:W5:Y:S04]  /*1d60*/  @P0 LDS R28, [R26+0xc] ;  /* 0x00000c001a1c0984 */ /* 0x000f680000000800 */
[----:B0-----:R-:W0:Y:S04]  /*1d70*/  LDS R15, [R22] ;  /* 0x00000000160f7984 */ /* 0x001e280000000800 */
[----:B------:R-:W1:Y:S04]  /*1d80*/  @P1 LDS R14, [R22+0x4] ;  /* 0x00000400160e1984 */ /* 0x000e680000000800 */
[----:B------:R-:W1:Y:S01]  /*1d90*/  @P1 LDS R16, [R22+0x8] ;  /* 0x0000080016101984 */ /* 0x000e620000000800 */
[----:B--2---:R-:W-:-:S04]  /*1da0*/  @P0 FFMA R12, R29, R21, R0 ;  /* 0x000000151d0c0223 */ /* 0x004fc80000000000 */
[----:B---3--:R-:W-:-:S04]  /*1db0*/  @P0 FFMA R12, R27, R20, R12 ;  /* 0x000000141b0c0223 */ /* 0x008fc8000000000c */
[----:B----4-:R-:W-:-:S04]  /*1dc0*/  @P0 FFMA R17, R17, R18, R12 ;  /* 0x0000001211110223 */ /* 0x010fc8000000000c */
[----:B-----5:R-:W-:-:S04]  /*1dd0*/  @P0 FFMA R0, R28, R24, R17 ;  /* 0x000000181c000223 */ /* 0x020fc80000000011 */
[----:B0-----:R-:W-:-:S04]  /*1de0*/  FFMA R0, R15, R23, R0 ;  /* 0x000000170f007223 */ /* 0x001fc80000000000 */
[----:B-1----:R-:W-:-:S04]  /*1df0*/  @P1 FFMA R14, R14, R19, R0 ;  /* 0x000000130e0e1223 */ /* 0x002fc80000000000 */
[----:B------:R-:W-:Y:S01]  /*1e00*/  @P1 FFMA R0, R16, R25, R14 ;  /* 0x0000001910001223 */ /* 0x000fe2000000000e */
[----:B------:R-:W-:Y:S06]  /*1e10*/  @P2 BRA `(.L_x_118) ;  /* 0xfffffff400d02947 */ /* 0x000fec000383ffff */
.L_x_114:
[----:B------:R-:W1:Y:S01]  /*1e20*/  LDC.64 R6, c[0x0][0x388] ;  /* 0x0000e200ff067b82 */ /* 0x000e620000000a00 */
[----:B------:R-:W2:Y:S02]  /*1e30*/  LDCU UR4, c[0x0][0x390] ;  /* 0x00007200ff0477ac */ /* 0x000ea40008000800 */
[----:B--2---:R-:W-:-:S04]  /*1e40*/  IMAD R3, R3, UR4, R4 ;  /* 0x0000000403037c24 */ /* 0x004fc8000f8e0204 */
[----:B-1----:R-:W-:-:S05]  /*1e50*/  IMAD.WIDE R2, R3, 0x4, R6 ;  /* 0x0000000403027825 */ /* 0x002fca00078e0206 */
[----:B------:R-:W-:Y:S01]  /*1e60*/  STG.E desc[UR6][R2.64], R0 ;  /* 0x0000000002007986 */ /* 0x000fe2000c101906 */
[----:B------:R-:W-:Y:S05]  /*1e70*/  EXIT ;  /* 0x000000000000794d */ /* 0x000fea0003800000 */
.L_x_119:
        /* <DEDUP_REMOVED lines=16> */
.L_x_130:


//--------------------- .nv.shared.hysteresis_kernel --------------------------
	.section	.nv.shared.hysteresis_kernel,"aw",@nobits
	.sectionflags	@""
	.align	16
	.zero		1024


//--------------------- .nv.shared.reserved.0     --------------------------
	.section	.nv.shared.reserved.0,"aw",@nobits
	.weak		__nv_reservedSMEM_offset_0_alias
	.size		__nv_reservedSMEM_offset_0_alias, 0, 64
	.other		__nv_reservedSMEM_offset_0_alias,@"STO_CUDA_RESERVED_SHARED STV_DEFAULT"
__nv_reservedSMEM_offset_0_alias:
	.zero		0
	.zero		64


//--------------------- .nv.shared.threshold_kernel --------------------------
	.section	.nv.shared.threshold_kernel,"aw",@nobits
	.sectionflags	@""
	.align	16
	.zero		1024


//--------------------- .nv.shared.non_max_suppression_kernel --------------------------
	.section	.nv.shared.non_max_suppression_kernel,"aw",@nobits
	.sectionflags	@""
	.align	16
	.zero		1024


//--------------------- .nv.shared.histogram_kernel --------------------------
	.section	.nv.shared.histogram_kernel,"aw",@nobits
	.sectionflags	@""
	.align	16
	.zero		1024


//--------------------- .nv.shared.min_max_kernel --------------------------
	.section	.nv.shared.min_max_kernel,"aw",@nobits
	.sectionflags	@""
	.align	16
.nv.shared.min_max_kernel:
	.zero		3072


//--------------------- .nv.shared.sobel_filter_kernel --------------------------
	.section	.nv.shared.sobel_filter_kernel,"aw",@nobits
	.sectionflags	@""
	.align	16
.nv.shared.sobel_filter_kernel:
	.zero		2320


//--------------------- .nv.shared.gaussian_filter_kernel --------------------------
	.section	.nv.shared.gaussian_filter_kernel,"aw",@nobits
	.sectionflags	@""
	.align	16
	.zero		1024


//--------------------- .nv.constant0.hysteresis_kernel --------------------------
	.section	.nv.constant0.hysteresis_kernel,"a",@progbits
	.sectionflags	@""
	.align	4
.nv.constant0.hysteresis_kernel:
	.zero		924


//--------------------- .nv.constant0.threshold_kernel --------------------------
	.section	.nv.constant0.threshold_kernel,"a",@progbits
	.sectionflags	@""
	.align	4
.nv.constant0.threshold_kernel:
	.zero		928


//--------------------- .nv.constant0.non_max_suppression_kernel --------------------------
	.section	.nv.constant0.non_max_suppression_kernel,"a",@progbits
	.sectionflags	@""
	.align	4
.nv.constant0.non_max_suppression_kernel:
	.zero		928


//--------------------- .nv.constant0.histogram_kernel --------------------------
	.section	.nv.constant0.histogram_kernel,"a",@progbits
	.sectionflags	@""
	.align	4
.nv.constant0.histogram_kernel:
	.zero		932


//--------------------- .nv.constant0.min_max_kernel --------------------------
	.section	.nv.constant0.min_max_kernel,"a",@progbits
	.sectionflags	@""
	.align	4
.nv.constant0.min_max_kernel:
	.zero		928


//--------------------- .nv.constant0.sobel_filter_kernel --------------------------
	.section	.nv.constant0.sobel_filter_kernel,"a",@progbits
	.sectionflags	@""
	.align	4
.nv.constant0.sobel_filter_kernel:
	.zero		928


//--------------------- .nv.constant0.gaussian_filter_kernel --------------------------
	.section	.nv.constant0.gaussian_filter_kernel,"a",@progbits
	.sectionflags	@""
	.align	4
.nv.constant0.gaussian_filter_kernel:
	.zero		932


//--------------------- SYMBOLS --------------------------

	.type		.nv.reservedSmem.offset0,@object
	.size		.nv.reservedSmem.offset0,0x4
	.type		.nv.reservedSmem.cap,@object
	.size		.nv.reservedSmem.cap,0x4
